//
// Generated by NVIDIA NVVM Compiler
//
// Compiler Build ID: CL-36424714
// Cuda compilation tools, release 13.0, V13.0.88
// Based on NVVM 20.0.0
//

.version 9.0
.target sm_100
.address_size 64

	// .globl	_Z9customIntPdS_S_
.func  (.param .align 16 .b8 func_retval0[16]) __internal_trig_reduction_slowpathd
(
	.param .b64 __internal_trig_reduction_slowpathd_param_0
)
;
.func  (.param .b64 func_retval0) __internal_accurate_pow
(
	.param .b64 __internal_accurate_pow_param_0
)
;
.global .align 8 .b8 __cudart_i2opi_d[144] = {8, 93, 141, 31, 177, 95, 251, 107, 234, 146, 82, 138, 247, 57, 7, 61, 123, 241, 229, 235, 199, 186, 39, 117, 45, 234, 95, 158, 102, 63, 70, 79, 183, 9, 203, 39, 207, 126, 54, 109, 31, 109, 10, 90, 139, 17, 47, 239, 15, 152, 5, 222, 255, 151, 248, 31, 59, 40, 249, 189, 139, 95, 132, 156, 244, 57, 83, 131, 57, 214, 145, 57, 65, 126, 95, 180, 38, 112, 156, 233, 132, 68, 187, 46, 245, 53, 130, 232, 62, 167, 41, 177, 28, 235, 29, 254, 28, 146, 209, 9, 234, 46, 73, 6, 224, 210, 77, 66, 58, 110, 36, 183, 97, 197, 187, 222, 171, 99, 81, 254, 65, 144, 67, 60, 153, 149, 98, 219, 192, 221, 52, 245, 209, 87, 39, 252, 41, 21, 68, 78, 110, 131, 249, 162};
.global .align 16 .b8 __cudart_sin_cos_coeffs[128] = {70, 210, 176, 44, 241, 229, 90, 190, 146, 227, 172, 105, 227, 29, 199, 62, 161, 98, 219, 25, 160, 1, 42, 191, 24, 8, 17, 17, 17, 17, 129, 63, 84, 85, 85, 85, 85, 85, 197, 191, 0, 0, 0, 0, 0, 0, 0, 0, 0, 0, 0, 0, 0, 0, 0, 0, 100, 129, 253, 32, 131, 255, 168, 189, 40, 133, 239, 193, 167, 238, 33, 62, 217, 230, 6, 142, 79, 126, 146, 190, 233, 188, 221, 25, 160, 1, 250, 62, 71, 93, 193, 22, 108, 193, 86, 191, 81, 85, 85, 85, 85, 85, 165, 63, 0, 0, 0, 0, 0, 0, 224, 191, 0, 0, 0, 0, 0, 0, 240, 63};

.visible .entry _Z9customIntPdS_S_(
	.param .u64 .ptr .align 1 _Z9customIntPdS_S__param_0,
	.param .u64 .ptr .align 1 _Z9customIntPdS_S__param_1,
	.param .u64 .ptr .align 1 _Z9customIntPdS_S__param_2
)
{
	.reg .pred 	%p<18>;
	.reg .b32 	%r<30>;
	.reg .b64 	%rd<16>;
	.reg .b64 	%fd<55>;

	ld.param.u64 	%rd2, [_Z9customIntPdS_S__param_0];
	ld.param.u64 	%rd3, [_Z9customIntPdS_S__param_1];
	ld.param.u64 	%rd1, [_Z9customIntPdS_S__param_2];
	cvta.to.global.u64 	%rd4, %rd2;
	cvta.to.global.u64 	%rd5, %rd3;
	mov.u32 	%r1, %tid.x;
	mul.wide.u32 	%rd6, %r1, 8;
	add.s64 	%rd7, %rd5, %rd6;
	ld.global.f64 	%fd1, [%rd7];
	add.s64 	%rd8, %rd4, %rd6;
	ld.global.f64 	%fd2, [%rd8];
	abs.f64 	%fd3, %fd2;
	setp.neu.f64 	%p1, %fd3, 0d7FF0000000000000;
	@%p1 bra 	$L__BB0_2;
	mov.f64 	%fd21, 0d0000000000000000;
	mul.rn.f64 	%fd52, %fd2, %fd21;
	mov.b32 	%r29, 0;
	bra.uni 	$L__BB0_4;
$L__BB0_2:
	mul.f64 	%fd16, %fd2, 0d3FE45F306DC9C883;
	cvt.rni.s32.f64 	%r29, %fd16;
	cvt.rn.f64.s32 	%fd17, %r29;
	fma.rn.f64 	%fd18, %fd17, 0dBFF921FB54442D18, %fd2;
	fma.rn.f64 	%fd19, %fd17, 0dBC91A62633145C00, %fd18;
	fma.rn.f64 	%fd52, %fd17, 0dB97B839A252049C0, %fd19;
	setp.ltu.f64 	%p2, %fd3, 0d41E0000000000000;
	@%p2 bra 	$L__BB0_4;
	{ // callseq 0, 0
	.param .b64 param0;
	st.param.f64 	[param0], %fd2;
	.param .align 16 .b8 retval0[16];
	call.uni (retval0), 
	__internal_trig_reduction_slowpathd, 
	(
	param0
	);
	ld.param.f64 	%fd52, [retval0];
	ld.param.b32 	%r29, [retval0+8];
	} // callseq 0
$L__BB0_4:
	shl.b32 	%r10, %r29, 6;
	cvt.u64.u32 	%rd9, %r10;
	and.b64  	%rd10, %rd9, 64;
	mov.u64 	%rd11, __cudart_sin_cos_coeffs;
	add.s64 	%rd12, %rd11, %rd10;
	mul.rn.f64 	%fd22, %fd52, %fd52;
	and.b32  	%r11, %r29, 1;
	setp.eq.b32 	%p3, %r11, 1;
	selp.f64 	%fd23, 0dBDA8FF8320FD8164, 0d3DE5DB65F9785EBA, %p3;
	ld.global.nc.v2.f64 	{%fd24, %fd25}, [%rd12];
	fma.rn.f64 	%fd26, %fd23, %fd22, %fd24;
	fma.rn.f64 	%fd27, %fd26, %fd22, %fd25;
	ld.global.nc.v2.f64 	{%fd28, %fd29}, [%rd12+16];
	fma.rn.f64 	%fd30, %fd27, %fd22, %fd28;
	fma.rn.f64 	%fd31, %fd30, %fd22, %fd29;
	ld.global.nc.v2.f64 	{%fd32, %fd33}, [%rd12+32];
	fma.rn.f64 	%fd34, %fd31, %fd22, %fd32;
	fma.rn.f64 	%fd35, %fd34, %fd22, %fd33;
	fma.rn.f64 	%fd36, %fd35, %fd52, %fd52;
	fma.rn.f64 	%fd37, %fd35, %fd22, 0d3FF0000000000000;
	selp.f64 	%fd38, %fd37, %fd36, %p3;
	and.b32  	%r12, %r29, 2;
	setp.eq.s32 	%p4, %r12, 0;
	mov.f64 	%fd39, 0d0000000000000000;
	sub.f64 	%fd40, %fd39, %fd38;
	selp.f64 	%fd41, %fd38, %fd40, %p4;
	sub.f64 	%fd8, %fd1, %fd41;
	{
	.reg .b32 %temp; 
	mov.b64 	{%temp, %r5}, %fd8;
	}
	mov.f64 	%fd42, 0d4000000000000000;
	{
	.reg .b32 %temp; 
	mov.b64 	{%temp, %r13}, %fd42;
	}
	and.b32  	%r7, %r13, 2146435072;
	setp.eq.s32 	%p5, %r7, 1062207488;
	abs.f64 	%fd9, %fd8;
	{ // callseq 1, 0
	.param .b64 param0;
	st.param.f64 	[param0], %fd9;
	.param .b64 retval0;
	call.uni (retval0), 
	__internal_accurate_pow, 
	(
	param0
	);
	ld.param.f64 	%fd43, [retval0];
	} // callseq 1
	setp.lt.s32 	%p6, %r5, 0;
	neg.f64 	%fd45, %fd43;
	selp.f64 	%fd46, %fd45, %fd43, %p5;
	selp.f64 	%fd54, %fd46, %fd43, %p6;
	setp.neu.f64 	%p7, %fd8, 0d0000000000000000;
	@%p7 bra 	$L__BB0_6;
	setp.eq.s32 	%p8, %r7, 1062207488;
	selp.b32 	%r14, %r5, 0, %p8;
	setp.lt.s32 	%p9, %r13, 0;
	or.b32  	%r15, %r14, 2146435072;
	selp.b32 	%r16, %r15, %r14, %p9;
	mov.b32 	%r17, 0;
	mov.b64 	%fd54, {%r17, %r16};
$L__BB0_6:
	add.f64 	%fd47, %fd8, 0d4000000000000000;
	{
	.reg .b32 %temp; 
	mov.b64 	{%temp, %r18}, %fd47;
	}
	and.b32  	%r19, %r18, 2146435072;
	setp.ne.s32 	%p10, %r19, 2146435072;
	@%p10 bra 	$L__BB0_11;
	setp.num.f64 	%p11, %fd8, %fd8;
	@%p11 bra 	$L__BB0_9;
	mov.f64 	%fd48, 0d4000000000000000;
	add.rn.f64 	%fd54, %fd8, %fd48;
	bra.uni 	$L__BB0_11;
$L__BB0_9:
	setp.neu.f64 	%p12, %fd9, 0d7FF0000000000000;
	@%p12 bra 	$L__BB0_11;
	setp.lt.s32 	%p13, %r5, 0;
	setp.eq.s32 	%p14, %r7, 1062207488;
	setp.lt.s32 	%p15, %r13, 0;
	selp.b32 	%r21, 0, 2146435072, %p15;
	and.b32  	%r22, %r13, 2147483647;
	setp.ne.s32 	%p16, %r22, 1071644672;
	or.b32  	%r23, %r21, -2147483648;
	selp.b32 	%r24, %r23, %r21, %p16;
	selp.b32 	%r25, %r24, %r21, %p14;
	selp.b32 	%r26, %r25, %r21, %p13;
	mov.b32 	%r27, 0;
	mov.b64 	%fd54, {%r27, %r26};
$L__BB0_11:
	add.s32 	%r28, %r1, 1;
	cvt.rn.f64.u32 	%fd49, %r28;
	cvta.to.global.u64 	%rd13, %rd1;
	setp.eq.f64 	%p17, %fd8, 0d3FF0000000000000;
	selp.f64 	%fd50, 0d3FF0000000000000, %fd54, %p17;
	mul.f64 	%fd51, %fd50, %fd49;
	add.s64 	%rd15, %rd13, %rd6;
	st.global.f64 	[%rd15], %fd51;
	ret;

}
.func  (.param .align 16 .b8 func_retval0[16]) __internal_trig_reduction_slowpathd(
	.param .b64 __internal_trig_reduction_slowpathd_param_0
)
{
	.local .align 8 .b8 	__local_depot1[40];
	.reg .b64 	%SP;
	.reg .b64 	%SPL;
	.reg .pred 	%p<10>;
	.reg .b32 	%r<47>;
	.reg .b64 	%rd<74>;
	.reg .b64 	%fd<5>;

	mov.u64 	%SPL, __local_depot1;
	ld.param.f64 	%fd4, [__internal_trig_reduction_slowpathd_param_0];
	add.u64 	%rd1, %SPL, 0;
	{
	.reg .b32 %temp; 
	mov.b64 	{%temp, %r1}, %fd4;
	}
	shr.u32 	%r2, %r1, 20;
	and.b32  	%r3, %r2, 2047;
	setp.eq.s32 	%p1, %r3, 2047;
	mov.b32 	%r46, 0;
	@%p1 bra 	$L__BB1_9;
	add.s32 	%r20, %r3, -1024;
	mov.b64 	%rd20, %fd4;
	shl.b64 	%rd2, %rd20, 11;
	shr.u32 	%r4, %r20, 6;
	sub.s32 	%r45, 15, %r4;
	sub.s32 	%r21, 19, %r4;
	setp.lt.u32 	%p2, %r20, 128;
	selp.b32 	%r6, 18, %r21, %p2;
	setp.ge.s32 	%p3, %r45, %r6;
	mov.b64 	%rd70, 0;
	@%p3 bra 	$L__BB1_4;
	add.s32 	%r23, %r6, %r4;
	neg.s32 	%r43, %r23;
	or.b64  	%rd3, %rd2, -9223372036854775808;
	mov.b64 	%rd70, 0;
	mov.b32 	%r42, 0;
	mov.u64 	%rd25, __cudart_i2opi_d;
	mov.u32 	%r44, %r45;
$L__BB1_3:
	.pragma "nounroll";
	mul.wide.s32 	%rd22, %r42, 8;
	add.s64 	%rd23, %rd1, %rd22;
	mul.wide.s32 	%rd24, %r44, 8;
	add.s64 	%rd26, %rd25, %rd24;
	ld.global.nc.u64 	%rd27, [%rd26];
	{
	.reg .u32 %r0, %r1, %r2, %r3, %alo, %ahi, %blo, %bhi, %clo, %chi;
	mov.b64 	{%alo,%ahi}, %rd27;
	mov.b64 	{%blo,%bhi}, %rd3;
	mov.b64 	{%clo,%chi}, %rd70;
	mad.lo.cc.u32 	%r0, %alo, %blo, %clo;
	madc.hi.cc.u32 	%r1, %alo, %blo, %chi;
	madc.hi.u32 	%r2, %alo, %bhi, 0;
	mad.lo.cc.u32 	%r1, %alo, %bhi, %r1;
	madc.hi.cc.u32 	%r2, %ahi, %blo, %r2;
	madc.hi.u32 	%r3, %ahi, %bhi, 0;
	mad.lo.cc.u32 	%r1, %ahi, %blo, %r1;
	madc.lo.cc.u32 	%r2, %ahi, %bhi, %r2;
	addc.u32 	%r3, %r3, 0;
	mov.b64 	%rd28, {%r0,%r1};
	mov.b64 	%rd70, {%r2,%r3};
	}
	st.local.u64 	[%rd23], %rd28;
	add.s32 	%r44, %r44, 1;
	add.s32 	%r43, %r43, 1;
	add.s32 	%r42, %r42, 1;
	setp.ne.s32 	%p4, %r43, -15;
	mov.u32 	%r45, %r6;
	@%p4 bra 	$L__BB1_3;
$L__BB1_4:
	cvt.s64.s32 	%rd29, %r45;
	cvt.u64.u32 	%rd30, %r4;
	add.s64 	%rd31, %rd30, %rd29;
	shl.b64 	%rd32, %rd31, 3;
	add.s64 	%rd33, %rd1, %rd32;
	st.local.u64 	[%rd33+-120], %rd70;
	and.b32  	%r15, %r2, 63;
	ld.local.u64 	%rd72, [%rd1+16];
	ld.local.u64 	%rd71, [%rd1+24];
	setp.eq.s32 	%p5, %r15, 0;
	@%p5 bra 	$L__BB1_6;
	shl.b64 	%rd34, %rd71, %r15;
	shr.u64 	%rd35, %rd72, 1;
	xor.b32  	%r24, %r15, 63;
	shr.u64 	%rd36, %rd35, %r24;
	or.b64  	%rd71, %rd34, %rd36;
	ld.local.u64 	%rd37, [%rd1+8];
	shl.b64 	%rd38, %rd72, %r15;
	shr.u64 	%rd39, %rd37, 1;
	shr.u64 	%rd40, %rd39, %r24;
	or.b64  	%rd72, %rd38, %rd40;
$L__BB1_6:
	and.b32  	%r25, %r1, -2147483648;
	shr.u64 	%rd41, %rd71, 62;
	cvt.u32.u64 	%r26, %rd41;
	mov.b64 	{%r27, %r28}, %rd71;
	mov.b64 	{%r29, %r30}, %rd72;
	shf.l.wrap.b32 	%r31, %r30, %r27, 2;
	shf.l.wrap.b32 	%r32, %r27, %r28, 2;
	mov.b64 	%rd42, {%r31, %r32};
	shl.b64 	%rd43, %rd72, 2;
	shr.u64 	%rd44, %rd42, 63;
	cvt.u32.u64 	%r33, %rd44;
	add.s32 	%r34, %r33, %r26;
	setp.eq.s32 	%p6, %r25, 0;
	neg.s32 	%r35, %r34;
	selp.b32 	%r46, %r34, %r35, %p6;
	setp.gt.s64 	%p7, %rd42, -1;
	mov.b64 	%rd45, 0;
	{
	.reg .u32 %r0, %r1, %r2, %r3, %a0, %a1, %a2, %a3, %b0, %b1, %b2, %b3;
	mov.b64 	{%a0,%a1}, %rd45;
	mov.b64 	{%a2,%a3}, %rd45;
	mov.b64 	{%b0,%b1}, %rd43;
	mov.b64 	{%b2,%b3}, %rd42;
	sub.cc.u32 	%r0, %a0, %b0;
	subc.cc.u32 	%r1, %a1, %b1;
	subc.cc.u32 	%r2, %a2, %b2;
	subc.u32 	%r3, %a3, %b3;
	mov.b64 	%rd46, {%r0,%r1};
	mov.b64 	%rd47, {%r2,%r3};
	}
	xor.b32  	%r36, %r25, -2147483648;
	selp.b64 	%rd73, %rd42, %rd47, %p7;
	selp.b64 	%rd14, %rd43, %rd46, %p7;
	selp.b32 	%r17, %r25, %r36, %p7;
	clz.b64 	%r37, %rd73;
	cvt.u64.u32 	%rd15, %r37;
	setp.eq.s32 	%p8, %r37, 0;
	@%p8 bra 	$L__BB1_8;
	cvt.u32.u64 	%r38, %rd15;
	and.b32  	%r39, %r38, 63;
	shl.b64 	%rd48, %rd73, %r39;
	shr.u64 	%rd49, %rd14, 1;
	not.b32 	%r40, %r38;
	and.b32  	%r41, %r40, 63;
	shr.u64 	%rd50, %rd49, %r41;
	or.b64  	%rd73, %rd48, %rd50;
$L__BB1_8:
	mov.b64 	%rd51, -3958705157555305931;
	{
	.reg .u32 %r0, %r1, %r2, %r3, %alo, %ahi, %blo, %bhi;
	mov.b64 	{%alo,%ahi}, %rd73;
	mov.b64 	{%blo,%bhi}, %rd51;
	mul.lo.u32 	%r0, %alo, %blo;
	mul.hi.u32 	%r1, %alo, %blo;
	mad.lo.cc.u32 	%r1, %alo, %bhi, %r1;
	madc.hi.u32 	%r2, %alo, %bhi, 0;
	mad.lo.cc.u32 	%r1, %ahi, %blo, %r1;
	madc.hi.cc.u32 	%r2, %ahi, %blo, %r2;
	madc.hi.u32 	%r3, %ahi, %bhi, 0;
	mad.lo.cc.u32 	%r2, %ahi, %bhi, %r2;
	addc.u32 	%r3, %r3, 0;
	mov.b64 	%rd52, {%r0,%r1};
	mov.b64 	%rd53, {%r2,%r3};
	}
	setp.gt.s64 	%p9, %rd53, 0;
	{
	.reg .u32 %r0, %r1, %r2, %r3, %a0, %a1, %a2, %a3, %b0, %b1, %b2, %b3;
	mov.b64 	{%a0,%a1}, %rd52;
	mov.b64 	{%a2,%a3}, %rd53;
	mov.b64 	{%b0,%b1}, %rd52;
	mov.b64 	{%b2,%b3}, %rd53;
	add.cc.u32 	%r0, %a0, %b0;
	addc.cc.u32 	%r1, %a1, %b1;
	addc.cc.u32 	%r2, %a2, %b2;
	addc.u32 	%r3, %a3, %b3;
	mov.b64 	%rd54, {%r0,%r1};
	mov.b64 	%rd55, {%r2,%r3};
	}
	selp.b64 	%rd56, %rd55, %rd53, %p9;
	selp.s64 	%rd57, -1, 0, %p9;
	sub.s64 	%rd58, %rd57, %rd15;
	cvt.u64.u32 	%rd59, %r17;
	shl.b64 	%rd60, %rd59, 32;
	add.s64 	%rd61, %rd56, 1;
	shr.u64 	%rd62, %rd61, 10;
	add.s64 	%rd63, %rd62, 1;
	shr.u64 	%rd64, %rd63, 1;
	shl.b64 	%rd65, %rd58, 52;
	add.s64 	%rd66, %rd65, %rd64;
	add.s64 	%rd67, %rd66, 4602678819172646912;
	or.b64  	%rd68, %rd67, %rd60;
	mov.b64 	%fd4, %rd68;
$L__BB1_9:
	st.param.f64 	[func_retval0], %fd4;
	st.param.b32 	[func_retval0+8], %r46;
	ret;

}
.func  (.param .b64 func_retval0) __internal_accurate_pow(
	.param .b64 __internal_accurate_pow_param_0
)
{
	.reg .pred 	%p<8>;
	.reg .b32 	%r<49>;
	.reg .b32 	%f<3>;
	.reg .b64 	%fd<109>;

	ld.param.f64 	%fd10, [__internal_accurate_pow_param_0];
	{
	.reg .b32 %temp; 
	mov.b64 	{%temp, %r46}, %fd10;
	}
	{
	.reg .b32 %temp; 
	mov.b64 	{%r45, %temp}, %fd10;
	}
	shr.u32 	%r47, %r46, 20;
	setp.gt.u32 	%p1, %r46, 1048575;
	@%p1 bra 	$L__BB2_2;
	mul.f64 	%fd11, %fd10, 0d4350000000000000;
	{
	.reg .b32 %temp; 
	mov.b64 	{%temp, %r46}, %fd11;
	}
	{
	.reg .b32 %temp; 
	mov.b64 	{%r45, %temp}, %fd11;
	}
	shr.u32 	%r16, %r46, 20;
	add.s32 	%r47, %r16, -54;
$L__BB2_2:
	add.s32 	%r48, %r47, -1023;
	and.b32  	%r17, %r46, -2146435073;
	or.b32  	%r18, %r17, 1072693248;
	mov.b64 	%fd107, {%r45, %r18};
	setp.lt.u32 	%p2, %r18, 1073127583;
	@%p2 bra 	$L__BB2_4;
	{
	.reg .b32 %temp; 
	mov.b64 	{%r19, %temp}, %fd107;
	}
	{
	.reg .b32 %temp; 
	mov.b64 	{%temp, %r20}, %fd107;
	}
	add.s32 	%r21, %r20, -1048576;
	mov.b64 	%fd107, {%r19, %r21};
	add.s32 	%r48, %r47, -1022;
$L__BB2_4:
	add.f64 	%fd12, %fd107, 0dBFF0000000000000;
	add.f64 	%fd13, %fd107, 0d3FF0000000000000;
	rcp.approx.ftz.f64 	%fd14, %fd13;
	neg.f64 	%fd15, %fd13;
	fma.rn.f64 	%fd16, %fd15, %fd14, 0d3FF0000000000000;
	fma.rn.f64 	%fd17, %fd16, %fd16, %fd16;
	fma.rn.f64 	%fd18, %fd17, %fd14, %fd14;
	mul.f64 	%fd19, %fd12, %fd18;
	fma.rn.f64 	%fd20, %fd12, %fd18, %fd19;
	mul.f64 	%fd21, %fd20, %fd20;
	fma.rn.f64 	%fd22, %fd21, 0d3EB0F5FF7D2CAFE2, 0d3ED0F5D241AD3B5A;
	fma.rn.f64 	%fd23, %fd22, %fd21, 0d3EF3B20A75488A3F;
	fma.rn.f64 	%fd24, %fd23, %fd21, 0d3F1745CDE4FAECD5;
	fma.rn.f64 	%fd25, %fd24, %fd21, 0d3F3C71C7258A578B;
	fma.rn.f64 	%fd26, %fd25, %fd21, 0d3F6249249242B910;
	fma.rn.f64 	%fd27, %fd26, %fd21, 0d3F89999999999DFB;
	sub.f64 	%fd28, %fd12, %fd20;
	add.f64 	%fd29, %fd28, %fd28;
	neg.f64 	%fd30, %fd20;
	fma.rn.f64 	%fd31, %fd30, %fd12, %fd29;
	mul.f64 	%fd32, %fd18, %fd31;
	fma.rn.f64 	%fd33, %fd21, %fd27, 0d3FB5555555555555;
	mov.f64 	%fd34, 0d3FB5555555555555;
	sub.f64 	%fd35, %fd34, %fd33;
	fma.rn.f64 	%fd36, %fd21, %fd27, %fd35;
	add.f64 	%fd37, %fd36, 0dBC46A4CB00B9E7B0;
	add.f64 	%fd38, %fd33, %fd37;
	sub.f64 	%fd39, %fd33, %fd38;
	add.f64 	%fd40, %fd37, %fd39;
	mul.rn.f64 	%fd41, %fd20, %fd20;
	neg.f64 	%fd42, %fd41;
	fma.rn.f64 	%fd43, %fd20, %fd20, %fd42;
	{
	.reg .b32 %temp; 
	mov.b64 	{%r22, %temp}, %fd32;
	}
	{
	.reg .b32 %temp; 
	mov.b64 	{%temp, %r23}, %fd32;
	}
	add.s32 	%r24, %r23, 1048576;
	mov.b64 	%fd44, {%r22, %r24};
	fma.rn.f64 	%fd45, %fd20, %fd44, %fd43;
	mul.rn.f64 	%fd46, %fd41, %fd20;
	neg.f64 	%fd47, %fd46;
	fma.rn.f64 	%fd48, %fd41, %fd20, %fd47;
	fma.rn.f64 	%fd49, %fd41, %fd32, %fd48;
	fma.rn.f64 	%fd50, %fd45, %fd20, %fd49;
	mul.rn.f64 	%fd51, %fd38, %fd46;
	neg.f64 	%fd52, %fd51;
	fma.rn.f64 	%fd53, %fd38, %fd46, %fd52;
	fma.rn.f64 	%fd54, %fd38, %fd50, %fd53;
	fma.rn.f64 	%fd55, %fd40, %fd46, %fd54;
	add.f64 	%fd56, %fd51, %fd55;
	sub.f64 	%fd57, %fd51, %fd56;
	add.f64 	%fd58, %fd55, %fd57;
	add.f64 	%fd59, %fd20, %fd56;
	sub.f64 	%fd60, %fd20, %fd59;
	add.f64 	%fd61, %fd56, %fd60;
	add.f64 	%fd62, %fd58, %fd61;
	add.f64 	%fd63, %fd32, %fd62;
	add.f64 	%fd64, %fd59, %fd63;
	sub.f64 	%fd65, %fd59, %fd64;
	add.f64 	%fd66, %fd63, %fd65;
	xor.b32  	%r25, %r48, -2147483648;
	mov.b32 	%r26, 1127219200;
	mov.b64 	%fd67, {%r25, %r26};
	mov.b32 	%r27, -2147483648;
	mov.b64 	%fd68, {%r27, %r26};
	sub.f64 	%fd69, %fd67, %fd68;
	fma.rn.f64 	%fd70, %fd69, 0d3FE62E42FEFA39EF, %fd64;
	fma.rn.f64 	%fd71, %fd69, 0dBFE62E42FEFA39EF, %fd70;
	sub.f64 	%fd72, %fd71, %fd64;
	sub.f64 	%fd73, %fd66, %fd72;
	fma.rn.f64 	%fd74, %fd69, 0d3C7ABC9E3B39803F, %fd73;
	add.f64 	%fd75, %fd70, %fd74;
	sub.f64 	%fd76, %fd70, %fd75;
	add.f64 	%fd77, %fd74, %fd76;
	mov.f64 	%fd78, 0d4000000000000000;
	{
	.reg .b32 %temp; 
	mov.b64 	{%temp, %r28}, %fd78;
	}
	{
	.reg .b32 %temp; 
	mov.b64 	{%r29, %temp}, %fd78;
	}
	shl.b32 	%r30, %r28, 1;
	setp.gt.u32 	%p3, %r30, -33554433;
	and.b32  	%r31, %r28, -15728641;
	selp.b32 	%r32, %r31, %r28, %p3;
	mov.b64 	%fd79, {%r29, %r32};
	mul.rn.f64 	%fd80, %fd75, %fd79;
	neg.f64 	%fd81, %fd80;
	fma.rn.f64 	%fd82, %fd75, %fd79, %fd81;
	fma.rn.f64 	%fd83, %fd77, %fd79, %fd82;
	add.f64 	%fd4, %fd80, %fd83;
	sub.f64 	%fd84, %fd80, %fd4;
	add.f64 	%fd5, %fd83, %fd84;
	fma.rn.f64 	%fd85, %fd4, 0d3FF71547652B82FE, 0d4338000000000000;
	{
	.reg .b32 %temp; 
	mov.b64 	{%r13, %temp}, %fd85;
	}
	mov.f64 	%fd86, 0dC338000000000000;
	add.rn.f64 	%fd87, %fd85, %fd86;
	fma.rn.f64 	%fd88, %fd87, 0dBFE62E42FEFA39EF, %fd4;
	fma.rn.f64 	%fd89, %fd87, 0dBC7ABC9E3B39803F, %fd88;
	fma.rn.f64 	%fd90, %fd89, 0d3E5ADE1569CE2BDF, 0d3E928AF3FCA213EA;
	fma.rn.f64 	%fd91, %fd90, %fd89, 0d3EC71DEE62401315;
	fma.rn.f64 	%fd92, %fd91, %fd89, 0d3EFA01997C89EB71;
	fma.rn.f64 	%fd93, %fd92, %fd89, 0d3F2A01A014761F65;
	fma.rn.f64 	%fd94, %fd93, %fd89, 0d3F56C16C1852B7AF;
	fma.rn.f64 	%fd95, %fd94, %fd89, 0d3F81111111122322;
	fma.rn.f64 	%fd96, %fd95, %fd89, 0d3FA55555555502A1;
	fma.rn.f64 	%fd97, %fd96, %fd89, 0d3FC5555555555511;
	fma.rn.f64 	%fd98, %fd97, %fd89, 0d3FE000000000000B;
	fma.rn.f64 	%fd99, %fd98, %fd89, 0d3FF0000000000000;
	fma.rn.f64 	%fd100, %fd99, %fd89, 0d3FF0000000000000;
	{
	.reg .b32 %temp; 
	mov.b64 	{%r14, %temp}, %fd100;
	}
	{
	.reg .b32 %temp; 
	mov.b64 	{%temp, %r15}, %fd100;
	}
	shl.b32 	%r33, %r13, 20;
	add.s32 	%r34, %r33, %r15;
	mov.b64 	%fd108, {%r14, %r34};
	{
	.reg .b32 %temp; 
	mov.b64 	{%temp, %r35}, %fd4;
	}
	mov.b32 	%f2, %r35;
	abs.f32 	%f1, %f2;
	setp.lt.f32 	%p4, %f1, 0f4086232B;
	@%p4 bra 	$L__BB2_7;
	setp.lt.f64 	%p5, %fd4, 0d0000000000000000;
	add.f64 	%fd101, %fd4, 0d7FF0000000000000;
	selp.f64 	%fd108, 0d0000000000000000, %fd101, %p5;
	setp.geu.f32 	%p6, %f1, 0f40874800;
	@%p6 bra 	$L__BB2_7;
	shr.u32 	%r36, %r13, 31;
	add.s32 	%r37, %r13, %r36;
	shr.s32 	%r38, %r37, 1;
	shl.b32 	%r39, %r38, 20;
	add.s32 	%r40, %r15, %r39;
	mov.b64 	%fd102, {%r14, %r40};
	sub.s32 	%r41, %r13, %r38;
	shl.b32 	%r42, %r41, 20;
	add.s32 	%r43, %r42, 1072693248;
	mov.b32 	%r44, 0;
	mov.b64 	%fd103, {%r44, %r43};
	mul.f64 	%fd108, %fd103, %fd102;
$L__BB2_7:
	abs.f64 	%fd104, %fd108;
	setp.eq.f64 	%p7, %fd104, 0d7FF0000000000000;
	fma.rn.f64 	%fd105, %fd108, %fd5, %fd108;
	selp.f64 	%fd106, %fd108, %fd105, %p7;
	st.param.f64 	[func_retval0], %fd106;
	ret;

}


// ===== COMPILED SASS (sm_100) =====

	.target	sm_100

	.elftype	@"ET_EXEC"


//--------------------- .note.nv.tkinfo           --------------------------
	.section	.note.nv.tkinfo,"",@"SHT_NOTE"
	.sectionflags	@"SHF_NOTE_NV_TKINFO"
	.tkinfo
        /*0018*/ 	.word	0x00000002
        /*0030*/ 	.string	""
        /*0030*/ 	.string	"ptxas"
        /*0030*/ 	.string	"Cuda compilation tools, release 13.0, V13.0.88"
        /*0030*/ 	.string	"Build cuda_13.0.r13.0/compiler.36424714_0"
        /*0030*/ 	.string	"-arch sm_100 -m 64 "



//--------------------- .note.nv.cuinfo           --------------------------
	.section	.note.nv.cuinfo,"",@"SHT_NOTE"
	.sectionflags	@"SHF_NOTE_NV_CUINFO"
        /*0018*/ 	.short	0x0002
        /*001a*/ 	.short	0x0064
        /*001c*/ 	.short	0x0082
	.zero		2


//--------------------- .nv.info                  --------------------------
	.section	.nv.info,"",@"SHT_CUDA_INFO"
	.align	4


	//----- nvinfo : EIATTR_REGCOUNT
	.align		4
        /*0000*/ 	.byte	0x04, 0x2f
        /*0002*/ 	.short	(.L_3 - .L_2)
	.align		4
.L_2:
        /*0004*/ 	.word	index@(_Z9customIntPdS_S_)
        /*0008*/ 	.word	0x0000001e


	//----- nvinfo : EIATTR_FRAME_SIZE
	.align		4
.L_3:
        /*000c*/ 	.byte	0x04, 0x11
        /*000e*/ 	.short	(.L_5 - .L_4)
	.align		4
.L_4:
        /*0010*/ 	.word	index@($_Z9customIntPdS_S_$__internal_trig_reduction_slowpathd)
        /*0014*/ 	.word	0x00000028


	//----- nvinfo : EIATTR_FRAME_SIZE
	.align		4
.L_5:
        /*0018*/ 	.byte	0x04, 0x11
        /*001a*/ 	.short	(.L_7 - .L_6)
	.align		4
.L_6:
        /*001c*/ 	.word	index@($_Z9customIntPdS_S_$__internal_accurate_pow)
        /*0020*/ 	.word	0x00000028


	//----- nvinfo : EIATTR_FRAME_SIZE
	.align		4
.L_7:
        /*0024*/ 	.byte	0x04, 0x11
        /*0026*/ 	.short	(.L_9 - .L_8)
	.align		4
.L_8:
        /*0028*/ 	.word	index@(_Z9customIntPdS_S_)
        /*002c*/ 	.word	0x00000028


	//----- nvinfo : EIATTR_MIN_STACK_SIZE
	.align		4
.L_9:
        /*0030*/ 	.byte	0x04, 0x12
        /*0032*/ 	.short	(.L_11 - .L_10)
	.align		4
.L_10:
        /*0034*/ 	.word	index@(_Z9customIntPdS_S_)
        /*0038*/ 	.word	0x00000028
.L_11:


//--------------------- .nv.compat                --------------------------
	.section	.nv.compat,"",@"SHT_CUDA_COMPAT_INFO"
	.align	4
        /*0000*/ 	.byte	0x02, 0x09, 0x00, 0x00, 0x02, 0x02, 0x01, 0x00, 0x02, 0x05, 0x05, 0x00, 0x03, 0x07, 0x01, 0x01
        /*0010*/ 	.byte	0x02, 0x03, 0x00, 0x00, 0x02, 0x06, 0x01, 0x00, 0x04, 0x0b, 0x08, 0x00, 0x01, 0x00, 0x00, 0x00
        /*0020*/ 	.byte	0x00, 0x00, 0x00, 0x00


//--------------------- .nv.info._Z9customIntPdS_S_ --------------------------
	.section	.nv.info._Z9customIntPdS_S_,"",@"SHT_CUDA_INFO"
	.sectionflags	@""
	.align	4


	//----- nvinfo : EIATTR_CUDA_API_VERSION
	.align		4
        /*0000*/ 	.byte	0x04, 0x37
        /*0002*/ 	.short	(.L_13 - .L_12)
.L_12:
        /*0004*/ 	.word	0x00000082


	//----- nvinfo : EIATTR_KPARAM_INFO
	.align		4
.L_13:
        /*0008*/ 	.byte	0x04, 0x17
        /*000a*/ 	.short	(.L_15 - .L_14)
.L_14:
        /*000c*/ 	.word	0x00000000
        /*0010*/ 	.short	0x0002
        /*0012*/ 	.short	0x0010
        /*0014*/ 	.byte	0x00, 0xf5, 0x21, 0x00


	//----- nvinfo : EIATTR_KPARAM_INFO
	.align		4
.L_15:
        /*0018*/ 	.byte	0x04, 0x17
        /*001a*/ 	.short	(.L_17 - .L_16)
.L_16:
        /*001c*/ 	.word	0x00000000
        /*0020*/ 	.short	0x0001
        /*0022*/ 	.short	0x0008
        /*0024*/ 	.byte	0x00, 0xf5, 0x21, 0x00


	//----- nvinfo : EIATTR_KPARAM_INFO
	.align		4
.L_17:
        /*0028*/ 	.byte	0x04, 0x17
        /*002a*/ 	.short	(.L_19 - .L_18)
.L_18:
        /*002c*/ 	.word	0x00000000
        /*0030*/ 	.short	0x0000
        /*0032*/ 	.short	0x0000
        /*0034*/ 	.byte	0x00, 0xf5, 0x21, 0x00


	//----- nvinfo : EIATTR_SPARSE_MMA_MASK
	.align		4
.L_19:
        /*0038*/ 	.byte	0x03, 0x50
        /*003a*/ 	.short	0x0000


	//----- nvinfo : EIATTR_MAXREG_COUNT
	.align		4
        /*003c*/ 	.byte	0x03, 0x1b
        /*003e*/ 	.short	0x00ff


	//----- nvinfo : EIATTR_MERCURY_ISA_VERSION
	.align		4
        /*0040*/ 	.byte	0x03, 0x5f
        /*0042*/ 	.short	0x0101


	//----- nvinfo : EIATTR_VRC_CTA_INIT_COUNT
	.align		4
        /*0044*/ 	.byte	0x02, 0x4a
	.zero		1
	.zero		1


	//----- nvinfo : EIATTR_EXIT_INSTR_OFFSETS
	.align		4
        /*0048*/ 	.byte	0x04, 0x1c
        /*004a*/ 	.short	(.L_21 - .L_20)


	//   ....[0]....
.L_20:
        /*004c*/ 	.word	0x000005d0


	//----- nvinfo : EIATTR_CRS_STACK_SIZE
	.align		4
.L_21:
        /*0050*/ 	.byte	0x04, 0x1e
        /*0052*/ 	.short	(.L_23 - .L_22)
.L_22:
        /*0054*/ 	.word	0x00000000


	//----- nvinfo : EIATTR_CBANK_PARAM_SIZE
	.align		4
.L_23:
        /*0058*/ 	.byte	0x03, 0x19
        /*005a*/ 	.short	0x0018


	//----- nvinfo : EIATTR_PARAM_CBANK
	.align		4
        /*005c*/ 	.byte	0x04, 0x0a
        /*005e*/ 	.short	(.L_25 - .L_24)
	.align		4
.L_24:
        /*0060*/ 	.word	index@(.nv.constant0._Z9customIntPdS_S_)
        /*0064*/ 	.short	0x0380
        /*0066*/ 	.short	0x0018


	//----- nvinfo : EIATTR_SW_WAR
	.align		4
.L_25:
        /*0068*/ 	.byte	0x04, 0x36
        /*006a*/ 	.short	(.L_27 - .L_26)
.L_26:
        /*006c*/ 	.word	0x00000008
.L_27:


//--------------------- .nv.callgraph             --------------------------
	.section	.nv.callgraph,"",@"SHT_CUDA_CALLGRAPH"
	.align	4
	.sectionentsize	8
	.align		4
        /*0000*/ 	.word	0x00000000
	.align		4
        /*0004*/ 	.word	0xffffffff
	.align		4
        /*0008*/ 	.word	0x00000000
	.align		4
        /*000c*/ 	.word	0xfffffffe
	.align		4
        /*0010*/ 	.word	0x00000000
	.align		4
        /*0014*/ 	.word	0xfffffffd
	.align		4
        /*0018*/ 	.word	0x00000000
	.align		4
        /*001c*/ 	.word	0xfffffffc


//--------------------- .nv.constant4             --------------------------
	.section	.nv.constant4,"a",@progbits
	.align	8
	.align		8
.nv.constant4:
        /*0000*/ 	.dword	__cudart_i2opi_d
	.align		8
        /*0008*/ 	.dword	__cudart_sin_cos_coeffs


//--------------------- .text._Z9customIntPdS_S_  --------------------------
	.section	.text._Z9customIntPdS_S_,"ax",@progbits
	.align	128
        .global         _Z9customIntPdS_S_
        .type           _Z9customIntPdS_S_,@function
        .size           _Z9customIntPdS_S_,(.L_x_15 - _Z9customIntPdS_S_)
        .other          _Z9customIntPdS_S_,@"STO_CUDA_ENTRY STV_DEFAULT"
_Z9customIntPdS_S_:
.text._Z9customIntPdS_S_:
[----:B------:R-:W0:Y:S01]  /*0000*/  LDC R1, c[0x0][0x37c] ;  /* 0x0000df00ff017b82 */ /* 0x000e220000000800 */
[----:B------:R-:W1:Y:S07]  /*0010*/  S2R R8, SR_TID.X ;  /* 0x0000000000087919 */ /* 0x000e6e0000002100 */
[----:B------:R-:W1:Y:S01]  /*0020*/  LDC.64 R4, c[0x0][0x380] ;  /* 0x0000e000ff047b82 */ /* 0x000e620000000a00 */
[----:B------:R-:W2:Y:S01]  /*0030*/  LDCU.64 UR4, c[0x0][0x358] ;  /* 0x00006b00ff0477ac */ /* 0x000ea20008000a00 */
[----:B0-----:R-:W-:-:S06]  /*0040*/  VIADD R1, R1, 0xffffffd8 ;  /* 0xffffffd801017836 */ /* 0x001fcc0000000000 */
[----:B------:R-:W0:Y:S01]  /*0050*/  LDC.64 R6, c[0x0][0x388] ;  /* 0x0000e200ff067b82 */ /* 0x000e220000000a00 */
[----:B-1----:R-:W-:-:S06]  /*0060*/  IMAD.WIDE.U32 R4, R8, 0x8, R4 ;  /* 0x0000000808047825 */ /* 0x002fcc00078e0004 */
[----:B--2---:R-:W2:Y:S01]  /*0070*/  LDG.E.64 R4, desc[UR4][R4.64] ;  /* 0x0000000404047981 */ /* 0x004ea2000c1e1b00 */
[----:B0-----:R-:W-:-:S06]  /*0080*/  IMAD.WIDE.U32 R6, R8, 0x8, R6 ;  /* 0x0000000808067825 */ /* 0x001fcc00078e0006 */
[----:B------:R-:W5:Y:S01]  /*0090*/  LDG.E.64 R6, desc[UR4][R6.64] ;  /* 0x0000000406067981 */ /* 0x000f62000c1e1b00 */
[----:B------:R-:W-:Y:S01]  /*00a0*/  BSSY.RECONVERGENT B0, `(.L_x_0) ;  /* 0x0000017000007945 */ /* 0x000fe20003800200 */
[----:B--2---:R-:W-:-:S14]  /*00b0*/  DSETP.NEU.AND P0, PT, |R4|, +INF , PT ;  /* 0x7ff000000400742a */ /* 0x004fdc0003f0d200 */
[----:B------:R-:W-:Y:S01]  /*00c0*/  @!P0 DMUL R2, RZ, R4 ;  /* 0x00000004ff028228 */ /* 0x000fe20000000000 */
[----:B------:R-:W-:Y:S01]  /*00d0*/  @!P0 IMAD.MOV.U32 R0, RZ, RZ, RZ ;  /* 0x000000ffff008224 */ /* 0x000fe200078e00ff */
[----:B------:R-:W-:Y:S09]  /*00e0*/  @!P0 BRA `(.L_x_1) ;  /* 0x0000000000488947 */ /* 0x000ff20003800000 */
[----:B------:R-:W-:Y:S01]  /*00f0*/  UMOV UR6, 0x6dc9c883 ;  /* 0x6dc9c88300067882 */ /* 0x000fe20000000000 */
[----:B------:R-:W-:Y:S01]  /*0100*/  UMOV UR7, 0x3fe45f30 ;  /* 0x3fe45f3000077882 */ /* 0x000fe20000000000 */
[C---:B------:R-:W-:Y:S02]  /*0110*/  DSETP.GE.AND P0, PT, |R4|.reuse, 2.14748364800000000000e+09, PT ;  /* 0x41e000000400742a */ /* 0x040fe40003f06200 */
[----:B------:R-:W-:Y:S01]  /*0120*/  DMUL R10, R4, UR6 ;  /* 0x00000006040a7c28 */ /* 0x000fe20008000000 */
[----:B------:R-:W-:Y:S01]  /*0130*/  UMOV UR6, 0x54442d18 ;  /* 0x54442d1800067882 */ /* 0x000fe20000000000 */
[----:B------:R-:W-:-:S04]  /*0140*/  UMOV UR7, 0x3ff921fb ;  /* 0x3ff921fb00077882 */ /* 0x000fc80000000000 */
[----:B------:R-:W0:Y:S08]  /*0150*/  F2I.F64 R0, R10 ;  /* 0x0000000a00007311 */ /* 0x000e300000301100 */
[----:B0-----:R-:W0:Y:S02]  /*0160*/  I2F.F64 R2, R0 ;  /* 0x0000000000027312 */ /* 0x001e240000201c00 */
[----:B0-----:R-:W-:Y:S01]  /*0170*/  DFMA R12, R2, -UR6, R4 ;  /* 0x80000006020c7c2b */ /* 0x001fe20008000004 */
[----:B------:R-:W-:Y:S01]  /*0180*/  UMOV UR6, 0x33145c00 ;  /* 0x33145c0000067882 */ /* 0x000fe20000000000 */
[----:B------:R-:W-:-:S06]  /*0190*/  UMOV UR7, 0x3c91a626 ;  /* 0x3c91a62600077882 */ /* 0x000fcc0000000000 */
[----:B------:R-:W-:Y:S01]  /*01a0*/  DFMA R12, R2, -UR6, R12 ;  /* 0x80000006020c7c2b */ /* 0x000fe2000800000c */
[----:B------:R-:W-:Y:S01]  /*01b0*/  UMOV UR6, 0x252049c0 ;  /* 0x252049c000067882 */ /* 0x000fe20000000000 */
[----:B------:R-:W-:-:S06]  /*01c0*/  UMOV UR7, 0x397b839a ;  /* 0x397b839a00077882 */ /* 0x000fcc0000000000 */
[----:B------:R-:W-:Y:S01]  /*01d0*/  DFMA R2, R2, -UR6, R12 ;  /* 0x8000000602027c2b */ /* 0x000fe2000800000c */
[----:B------:R-:W-:Y:S10]  /*01e0*/  @!P0 BRA `(.L_x_1) ;  /* 0x0000000000088947 */ /* 0x000ff40003800000 */
[----:B------:R-:W-:-:S07]  /*01f0*/  MOV R10, 0x210 ;  /* 0x00000210000a7802 */ /* 0x000fce0000000f00 */
[----:B-----5:R-:W-:Y:S05]  /*0200*/  CALL.REL.NOINC `($_Z9customIntPdS_S_$__internal_trig_reduction_slowpathd) ;  /* 0x0000000c009c7944 */ /* 0x020fea0003c00000 */
.L_x_1:
[----:B------:R-:W-:Y:S05]  /*0210*/  BSYNC.RECONVERGENT B0 ;  /* 0x0000000000007941 */ /* 0x000fea0003800200 */
.L_x_0:
[----:B------:R-:W0:Y:S01]  /*0220*/  LDCU.64 UR6, c[0x4][0x8] ;  /* 0x01000100ff0677ac */ /* 0x000e220008000a00 */
[----:B------:R-:W-:-:S05]  /*0230*/  IMAD.SHL.U32 R4, R0, 0x40, RZ ;  /* 0x0000004000047824 */ /* 0x000fca00078e00ff */
[----:B------:R-:W-:-:S04]  /*0240*/  LOP3.LUT R4, R4, 0x40, RZ, 0xc0, !PT ;  /* 0x0000004004047812 */ /* 0x000fc800078ec0ff */
[----:B0-----:R-:W-:-:S05]  /*0250*/  IADD3 R10, P0, PT, R4, UR6, RZ ;  /* 0x00000006040a7c10 */ /* 0x001fca000ff1e0ff */
[----:B------:R-:W-:-:S05]  /*0260*/  IMAD.X R11, RZ, RZ, UR7, P0 ;  /* 0x00000007ff0b7e24 */ /* 0x000fca00080e06ff */
[----:B------:R-:W2:Y:S04]  /*0270*/  LDG.E.128.CONSTANT R12, desc[UR4][R10.64] ;  /* 0x000000040a0c7981 */ /* 0x000ea8000c1e9d00 */
[----:B------:R-:W3:Y:S04]  /*0280*/  LDG.E.128.CONSTANT R16, desc[UR4][R10.64+0x10] ;  /* 0x000010040a107981 */ /* 0x000ee8000c1e9d00 */
[----:B------:R-:W4:Y:S01]  /*0290*/  LDG.E.128.CONSTANT R20, desc[UR4][R10.64+0x20] ;  /* 0x000020040a147981 */ /* 0x000f22000c1e9d00 */
[----:B------:R-:W-:Y:S01]  /*02a0*/  LOP3.LUT R4, R0, 0x1, RZ, 0xc0, !PT ;  /* 0x0000000100047812 */ /* 0x000fe200078ec0ff */
[----:B------:R-:W-:Y:S01]  /*02b0*/  IMAD.MOV.U32 R24, RZ, RZ, 0x20fd8164 ;  /* 0x20fd8164ff187424 */ /* 0x000fe200078e00ff */
[----:B------:R-:W-:Y:S01]  /*02c0*/  BSSY.RECONVERGENT B0, `(.L_x_2) ;  /* 0x0000017000007945 */ /* 0x000fe20003800200 */
[----:B------:R-:W-:Y:S01]  /*02d0*/  IMAD.MOV.U32 R9, RZ, RZ, 0x3da8ff83 ;  /* 0x3da8ff83ff097424 */ /* 0x000fe200078e00ff */
[----:B------:R-:W-:Y:S01]  /*02e0*/  ISETP.NE.U32.AND P0, PT, R4, 0x1, PT ;  /* 0x000000010400780c */ /* 0x000fe20003f05070 */
[----:B------:R-:W-:-:S03]  /*02f0*/  DMUL R4, R2, R2 ;  /* 0x0000000202047228 */ /* 0x000fc60000000000 */
[----:B------:R-:W-:Y:S02]  /*0300*/  FSEL R24, R24, -8.06006814911005101289e+34, !P0 ;  /* 0xf9785eba18187808 */ /* 0x000fe40004000000 */
[----:B------:R-:W-:-:S06]  /*0310*/  FSEL R25, -R9, 0.11223486810922622681, !P0 ;  /* 0x3de5db6509197808 */ /* 0x000fcc0004000100 */
[----:B--2---:R-:W-:-:S08]  /*0320*/  DFMA R12, R4, R24, R12 ;  /* 0x00000018040c722b */ /* 0x004fd0000000000c */
[----:B------:R-:W-:-:S08]  /*0330*/  DFMA R12, R4, R12, R14 ;  /* 0x0000000c040c722b */ /* 0x000fd0000000000e */
[----:B---3--:R-:W-:-:S08]  /*0340*/  DFMA R12, R4, R12, R16 ;  /* 0x0000000c040c722b */ /* 0x008fd00000000010 */
[----:B------:R-:W-:-:S08]  /*0350*/  DFMA R12, R4, R12, R18 ;  /* 0x0000000c040c722b */ /* 0x000fd00000000012 */
[----:B----4-:R-:W-:-:S08]  /*0360*/  DFMA R12, R4, R12, R20 ;  /* 0x0000000c040c722b */ /* 0x010fd00000000014 */
[----:B------:R-:W-:-:S08]  /*0370*/  DFMA R12, R4, R12, R22 ;  /* 0x0000000c040c722b */ /* 0x000fd00000000016 */
[----:B------:R-:W-:Y:S02]  /*0380*/  DFMA R2, R12, R2, R2 ;  /* 0x000000020c02722b */ /* 0x000fe40000000002 */
[----:B------:R-:W-:-:S10]  /*0390*/  DFMA R4, R4, R12, 1 ;  /* 0x3ff000000404742b */ /* 0x000fd4000000000c */
[----:B------:R-:W-:Y:S02]  /*03a0*/  FSEL R4, R4, R2, !P0 ;  /* 0x0000000204047208 */ /* 0x000fe40004000000 */
[----:B------:R-:W-:Y:S02]  /*03b0*/  FSEL R5, R5, R3, !P0 ;  /* 0x0000000305057208 */ /* 0x000fe40004000000 */
[----:B------:R-:W-:Y:S02]  /*03c0*/  LOP3.LUT P0, RZ, R0, 0x2, RZ, 0xc0, !PT ;  /* 0x0000000200ff7812 */ /* 0x000fe4000780c0ff */
[----:B------:R-:W-:Y:S02]  /*03d0*/  MOV R0, 0x430 ;  /* 0x0000043000007802 */ /* 0x000fe40000000f00 */
[----:B------:R-:W-:-:S10]  /*03e0*/  DADD R2, RZ, -R4 ;  /* 0x00000000ff027229 */ /* 0x000fd40000000804 */
[----:B------:R-:W-:Y:S02]  /*03f0*/  FSEL R2, R4, R2, !P0 ;  /* 0x0000000204027208 */ /* 0x000fe40004000000 */
[----:B------:R-:W-:-:S06]  /*0400*/  FSEL R3, R5, R3, !P0 ;  /* 0x0000000305037208 */ /* 0x000fcc0004000000 */
[----:B-----5:R-:W-:-:S11]  /*0410*/  DADD R6, R6, -R2 ;  /* 0x0000000006067229 */ /* 0x020fd60000000802 */
[----:B------:R-:W-:Y:S05]  /*0420*/  CALL.REL.NOINC `($_Z9customIntPdS_S_$__internal_accurate_pow) ;  /* 0x00000000006c7944 */ /* 0x000fea0003c00000 */
[----:B------:R-:W-:Y:S05]  /*0430*/  BSYNC.RECONVERGENT B0 ;  /* 0x0000000000007941 */ /* 0x000fea0003800200 */
.L_x_2:
[C---:B------:R-:W-:Y:S01]  /*0440*/  DADD R2, R6.reuse, 2 ;  /* 0x4000000006027429 */ /* 0x040fe20000000000 */
[----:B------:R-:W0:Y:S01]  /*0450*/  LDC.64 R10, c[0x0][0x390] ;  /* 0x0000e400ff0a7b82 */ /* 0x000e220000000a00 */
[----:B------:R-:W-:Y:S01]  /*0460*/  VIADD R4, R8, 0x1 ;  /* 0x0000000108047836 */ /* 0x000fe20000000000 */
[C---:B------:R-:W-:Y:S01]  /*0470*/  DSETP.NEU.AND P1, PT, R6.reuse, RZ, PT ;  /* 0x000000ff0600722a */ /* 0x040fe20003f2d000 */
[----:B------:R-:W-:Y:S01]  /*0480*/  BSSY.RECONVERGENT B0, `(.L_x_3) ;  /* 0x000000f000007945 */ /* 0x000fe20003800200 */
[----:B------:R-:W-:-:S03]  /*0490*/  DSETP.NEU.AND P0, PT, R6, 1, PT ;  /* 0x3ff000000600742a */ /* 0x000fc60003f0d000 */
[----:B------:R-:W1:Y:S02]  /*04a0*/  I2F.F64.U32 R4, R4 ;  /* 0x0000000400047312 */ /* 0x000e640000201800 */
[----:B------:R-:W-:Y:S01]  /*04b0*/  LOP3.LUT R2, R3, 0x7ff00000, RZ, 0xc0, !PT ;  /* 0x7ff0000003027812 */ /* 0x000fe200078ec0ff */
[----:B------:R-:W-:-:S03]  /*04c0*/  IMAD.MOV.U32 R3, RZ, RZ, R12 ;  /* 0x000000ffff037224 */ /* 0x000fc600078e000c */
[----:B------:R-:W-:Y:S01]  /*04d0*/  ISETP.NE.AND P2, PT, R2, 0x7ff00000, PT ;  /* 0x7ff000000200780c */ /* 0x000fe20003f45270 */
[----:B------:R-:W-:Y:S02]  /*04e0*/  IMAD.MOV.U32 R2, RZ, RZ, R9 ;  /* 0x000000ffff027224 */ /* 0x000fe400078e0009 */
[----:B------:R-:W-:-:S10]  /*04f0*/  @!P1 CS2R R2, SRZ ;  /* 0x0000000000029805 */ /* 0x000fd4000001ff00 */
[----:B-1----:R-:W-:Y:S05]  /*0500*/  @P2 BRA `(.L_x_4) ;  /* 0x0000000000182947 */ /* 0x002fea0003800000 */
[----:B------:R-:W-:-:S14]  /*0510*/  DSETP.NAN.AND P1, PT, R6, R6, PT ;  /* 0x000000060600722a */ /* 0x000fdc0003f28000 */
[----:B------:R-:W-:Y:S01]  /*0520*/  @P1 DADD R2, R6, 2 ;  /* 0x4000000006021429 */ /* 0x000fe20000000000 */
[----:B------:R-:W-:Y:S10]  /*0530*/  @P1 BRA `(.L_x_4) ;  /* 0x00000000000c1947 */ /* 0x000ff40003800000 */
[----:B------:R-:W-:-:S14]  /*0540*/  DSETP.NEU.AND P1, PT, |R6|, +INF , PT ;  /* 0x7ff000000600742a */ /* 0x000fdc0003f2d200 */
[----:B------:R-:W-:Y:S02]  /*0550*/  @!P1 IMAD.MOV.U32 R2, RZ, RZ, 0x0 ;  /* 0x00000000ff029424 */ /* 0x000fe400078e00ff */
[----:B------:R-:W-:-:S07]  /*0560*/  @!P1 IMAD.MOV.U32 R3, RZ, RZ, 0x7ff00000 ;  /* 0x7ff00000ff039424 */ /* 0x000fce00078e00ff */
.L_x_4:
[----:B------:R-:W-:Y:S05]  /*0570*/  BSYNC.RECONVERGENT B0 ;  /* 0x0000000000007941 */ /* 0x000fea0003800200 */
.L_x_3:
[----:B------:R-:W-:Y:S01]  /*0580*/  FSEL R2, R2, RZ, P0 ;  /* 0x000000ff02027208 */ /* 0x000fe20000000000 */
[----:B0-----:R-:W-:Y:S01]  /*0590*/  IMAD.WIDE.U32 R8, R8, 0x8, R10 ;  /* 0x0000000808087825 */ /* 0x001fe200078e000a */
[----:B------:R-:W-:-:S06]  /*05a0*/  FSEL R3, R3, 1.875, P0 ;  /* 0x3ff0000003037808 */ /* 0x000fcc0000000000 */
[----:B------:R-:W-:-:S07]  /*05b0*/  DMUL R4, R4, R2 ;  /* 0x0000000204047228 */ /* 0x000fce0000000000 */
[----:B------:R-:W-:Y:S01]  /*05c0*/  STG.E.64 desc[UR4][R8.64], R4 ;  /* 0x0000000408007986 */ /* 0x000fe2000c101b04 */
[----:B------:R-:W-:Y:S05]  /*05d0*/  EXIT ;  /* 0x000000000000794d */ /* 0x000fea0003800000 */
        .type           $_Z9customIntPdS_S_$__internal_accurate_pow,@function
        .size           $_Z9customIntPdS_S_$__internal_accurate_pow,($_Z9customIntPdS_S_$__internal_trig_reduction_slowpathd - $_Z9customIntPdS_S_$__internal_accurate_pow)
$_Z9customIntPdS_S_$__internal_accurate_pow:
[----:B------:R-:W-:Y:S01]  /*05e0*/  DADD R2, -RZ, |R6| ;  /* 0x00000000ff027229 */ /* 0x000fe20000000506 */
[----:B------:R-:W-:Y:S01]  /*05f0*/  IMAD.MOV.U32 R14, RZ, RZ, RZ ;  /* 0x000000ffff0e7224 */ /* 0x000fe200078e00ff */
[----:B------:R-:W-:Y:S01]  /*0600*/  UMOV UR6, 0x7d2cafe2 ;  /* 0x7d2cafe200067882 */ /* 0x000fe20000000000 */
[----:B------:R-:W-:Y:S01]  /*0610*/  IMAD.MOV.U32 R18, RZ, RZ, 0x41ad3b5a ;  /* 0x41ad3b5aff127424 */ /* 0x000fe200078e00ff */
[----:B------:R-:W-:Y:S01]  /*0620*/  UMOV UR7, 0x3eb0f5ff ;  /* 0x3eb0f5ff00077882 */ /* 0x000fe20000000000 */
[----:B------:R-:W-:Y:S01]  /*0630*/  IMAD.MOV.U32 R19, RZ, RZ, 0x3ed0f5d2 ;  /* 0x3ed0f5d2ff137424 */ /* 0x000fe200078e00ff */
[----:B------:R-:W-:Y:S01]  /*0640*/  UMOV UR8, 0x3b39803f ;  /* 0x3b39803f00087882 */ /* 0x000fe20000000000 */
[----:B------:R-:W-:-:S03]  /*0650*/  UMOV UR9, 0x3c7abc9e ;  /* 0x3c7abc9e00097882 */ /* 0x000fc60000000000 */
[----:B------:R-:W-:Y:S01]  /*0660*/  ISETP.GT.U32.AND P0, PT, R3, 0xfffff, PT ;  /* 0x000fffff0300780c */ /* 0x000fe20003f04070 */
[----:B------:R-:W-:-:S12]  /*0670*/  IMAD.MOV.U32 R4, RZ, RZ, R3 ;  /* 0x000000ffff047224 */ /* 0x000fd800078e0003 */
[----:B------:R-:W-:-:S10]  /*0680*/  @!P0 DMUL R22, R2, 1.80143985094819840000e+16 ;  /* 0x4350000002168828 */ /* 0x000fd40000000000 */
[----:B------:R-:W-:Y:S02]  /*0690*/  @!P0 IMAD.MOV.U32 R4, RZ, RZ, R23 ;  /* 0x000000ffff048224 */ /* 0x000fe400078e0017 */
[----:B------:R-:W-:-:S03]  /*06a0*/  @!P0 IMAD.MOV.U32 R2, RZ, RZ, R22 ;  /* 0x000000ffff028224 */ /* 0x000fc600078e0016 */
[----:B------:R-:W-:Y:S01]  /*06b0*/  LOP3.LUT R4, R4, 0x800fffff, RZ, 0xc0, !PT ;  /* 0x800fffff04047812 */ /* 0x000fe200078ec0ff */
[----:B------:R-:W-:Y:S01]  /*06c0*/  IMAD.MOV.U32 R12, RZ, RZ, R2 ;  /* 0x000000ffff0c7224 */ /* 0x000fe200078e0002 */
[----:B------:R-:W-:Y:S02]  /*06d0*/  SHF.R.U32.HI R2, RZ, 0x14, R3 ;  /* 0x00000014ff027819 */ /* 0x000fe40000011603 */
[----:B------:R-:W-:Y:S02]  /*06e0*/  LOP3.LUT R13, R4, 0x3ff00000, RZ, 0xfc, !PT ;  /* 0x3ff00000040d7812 */ /* 0x000fe400078efcff */
[----:B------:R-:W-:Y:S02]  /*06f0*/  @!P0 LEA.HI R2, R23, 0xffffffca, RZ, 0xc ;  /* 0xffffffca17028811 */ /* 0x000fe400078f60ff */
[----:B------:R-:W-:-:S03]  /*0700*/  ISETP.GE.U32.AND P1, PT, R13, 0x3ff6a09f, PT ;  /* 0x3ff6a09f0d00780c */ /* 0x000fc60003f26070 */
[----:B------:R-:W-:-:S10]  /*0710*/  VIADD R3, R2, 0xfffffc01 ;  /* 0xfffffc0102037836 */ /* 0x000fd40000000000 */
[----:B------:R-:W-:Y:S02]  /*0720*/  @P1 VIADD R5, R13, 0xfff00000 ;  /* 0xfff000000d051836 */ /* 0x000fe40000000000 */
[----:B------:R-:W-:Y:S02]  /*0730*/  @P1 VIADD R3, R2, 0xfffffc02 ;  /* 0xfffffc0202031836 */ /* 0x000fe40000000000 */
[----:B------:R-:W-:-:S03]  /*0740*/  @P1 IMAD.MOV.U32 R13, RZ, RZ, R5 ;  /* 0x000000ffff0d1224 */ /* 0x000fc600078e0005 */
[----:B------:R-:W-:Y:S01]  /*0750*/  LOP3.LUT R2, R3, 0x80000000, RZ, 0x3c, !PT ;  /* 0x8000000003027812 */ /* 0x000fe200078e3cff */
[----:B------:R-:W-:Y:S02]  /*0760*/  IMAD.MOV.U32 R3, RZ, RZ, 0x43300000 ;  /* 0x43300000ff037424 */ /* 0x000fe400078e00ff */
[C---:B------:R-:W-:Y:S02]  /*0770*/  DADD R10, R12.reuse, 1 ;  /* 0x3ff000000c0a7429 */ /* 0x040fe40000000000 */
[----:B------:R-:W-:-:S04]  /*0780*/  DADD R12, R12, -1 ;  /* 0xbff000000c0c7429 */ /* 0x000fc80000000000 */
[----:B------:R-:W0:Y:S02]  /*0790*/  MUFU.RCP64H R15, R11 ;  /* 0x0000000b000f7308 */ /* 0x000e240000001800 */
[----:B0-----:R-:W-:-:S08]  /*07a0*/  DFMA R4, -R10, R14, 1 ;  /* 0x3ff000000a04742b */ /* 0x001fd0000000010e */
[----:B------:R-:W-:-:S08]  /*07b0*/  DFMA R4, R4, R4, R4 ;  /* 0x000000040404722b */ /* 0x000fd00000000004 */
[----:B------:R-:W-:-:S08]  /*07c0*/  DFMA R14, R14, R4, R14 ;  /* 0x000000040e0e722b */ /* 0x000fd0000000000e */
[----:B------:R-:W-:-:S08]  /*07d0*/  DMUL R4, R12, R14 ;  /* 0x0000000e0c047228 */ /* 0x000fd00000000000 */
[----:B------:R-:W-:-:S08]  /*07e0*/  DFMA R4, R12, R14, R4 ;  /* 0x0000000e0c04722b */ /* 0x000fd00000000004 */
[----:B------:R-:W-:Y:S02]  /*07f0*/  DMUL R16, R4, R4 ;  /* 0x0000000404107228 */ /* 0x000fe40000000000 */
[----:B------:R-:W-:-:S06]  /*0800*/  DADD R20, R12, -R4 ;  /* 0x000000000c147229 */ /* 0x000fcc0000000804 */
[----:B------:R-:W-:Y:S01]  /*0810*/  DFMA R10, R16, UR6, R18 ;  /* 0x00000006100a7c2b */ /* 0x000fe20008000012 */
[----:B------:R-:W-:Y:S01]  /*0820*/  UMOV UR6, 0x75488a3f ;  /* 0x75488a3f00067882 */ /* 0x000fe20000000000 */
[----:B------:R-:W-:Y:S01]  /*0830*/  UMOV UR7, 0x3ef3b20a ;  /* 0x3ef3b20a00077882 */ /* 0x000fe20000000000 */
[----:B------:R-:W-:-:S05]  /*0840*/  DADD R20, R20, R20 ;  /* 0x0000000014147229 */ /* 0x000fca0000000014 */
[----:B------:R-:W-:Y:S01]  /*0850*/  DFMA R10, R16, R10, UR6 ;  /* 0x00000006100a7e2b */ /* 0x000fe2000800000a */
[----:B------:R-:W-:Y:S01]  /*0860*/  UMOV UR6, 0xe4faecd5 ;  /* 0xe4faecd500067882 */ /* 0x000fe20000000000 */
[----:B------:R-:W-:Y:S01]  /*0870*/  UMOV UR7, 0x3f1745cd ;  /* 0x3f1745cd00077882 */ /* 0x000fe20000000000 */
[-C--:B------:R-:W-:Y:S02]  /*0880*/  DFMA R20, R12, -R4.reuse, R20 ;  /* 0x800000040c14722b */ /* 0x080fe40000000014 */
[----:B------:R-:W-:-:S03]  /*0890*/  DMUL R12, R4, R4 ;  /* 0x00000004040c7228 */ /* 0x000fc60000000000 */
[----:B------:R-:W-:Y:S01]  /*08a0*/  DFMA R10, R16, R10, UR6 ;  /* 0x00000006100a7e2b */ /* 0x000fe2000800000a */
[----:B------:R-:W-:Y:S01]  /*08b0*/  UMOV UR6, 0x258a578b ;  /* 0x258a578b00067882 */ /* 0x000fe20000000000 */
[----:B------:R-:W-:Y:S01]  /*08c0*/  UMOV UR7, 0x3f3c71c7 ;  /* 0x3f3c71c700077882 */ /* 0x000fe20000000000 */
[----:B------:R-:W-:-:S05]  /*08d0*/  DMUL R14, R14, R20 ;  /* 0x000000140e0e7228 */ /* 0x000fca0000000000 */
[----:B------:R-:W-:Y:S01]  /*08e0*/  DFMA R10, R16, R10, UR6 ;  /* 0x00000006100a7e2b */ /* 0x000fe2000800000a */
[----:B------:R-:W-:Y:S01]  /*08f0*/  UMOV UR6, 0x9242b910 ;  /* 0x9242b91000067882 */ /* 0x000fe20000000000 */
[----:B------:R-:W-:-:S06]  /*0900*/  UMOV UR7, 0x3f624924 ;  /* 0x3f62492400077882 */ /* 0x000fcc0000000000 */
[----:B------:R-:W-:Y:S01]  /*0910*/  DFMA R10, R16, R10, UR6 ;  /* 0x00000006100a7e2b */ /* 0x000fe2000800000a */
[----:B------:R-:W-:Y:S01]  /*0920*/  UMOV UR6, 0x99999dfb ;  /* 0x99999dfb00067882 */ /* 0x000fe20000000000 */
[----:B------:R-:W-:-:S06]  /*0930*/  UMOV UR7, 0x3f899999 ;  /* 0x3f89999900077882 */ /* 0x000fcc0000000000 */
[----:B------:R-:W-:Y:S01]  /*0940*/  DFMA R18, R16, R10, UR6 ;  /* 0x0000000610127e2b */ /* 0x000fe2000800000a */
[----:B------:R-:W-:Y:S01]  /*0950*/  UMOV UR6, 0x55555555 ;  /* 0x5555555500067882 */ /* 0x000fe20000000000 */
[----:B------:R-:W-:-:S06]  /*0960*/  UMOV UR7, 0x3fb55555 ;  /* 0x3fb5555500077882 */ /* 0x000fcc0000000000 */
[----:B------:R-:W-:-:S08]  /*0970*/  DFMA R10, R16, R18, UR6 ;  /* 0x00000006100a7e2b */ /* 0x000fd00008000012 */
[----:B------:R-:W-:Y:S01]  /*0980*/  DADD R24, -R10, UR6 ;  /* 0x000000060a187e29 */ /* 0x000fe20008000100 */
[----:B------:R-:W-:Y:S01]  /*0990*/  UMOV UR6, 0xb9e7b0 ;  /* 0x00b9e7b000067882 */ /* 0x000fe20000000000 */
[----:B------:R-:W-:-:S06]  /*09a0*/  UMOV UR7, 0x3c46a4cb ;  /* 0x3c46a4cb00077882 */ /* 0x000fcc0000000000 */
[----:B------:R-:W-:Y:S02]  /*09b0*/  DFMA R20, R16, R18, R24 ;  /* 0x000000121014722b */ /* 0x000fe40000000018 */
[C---:B------:R-:W-:Y:S01]  /*09c0*/  DMUL R16, R4.reuse, R12 ;  /* 0x0000000c04107228 */ /* 0x040fe20000000000 */
[----:B------:R-:W-:Y:S01]  /*09d0*/  VIADD R19, R15, 0x100000 ;  /* 0x001000000f137836 */ /* 0x000fe20000000000 */
[----:B------:R-:W-:Y:S01]  /*09e0*/  DFMA R24, R4, R4, -R12 ;  /* 0x000000040418722b */ /* 0x000fe2000000080c */
[----:B------:R-:W-:-:S03]  /*09f0*/  IMAD.MOV.U32 R18, RZ, RZ, R14 ;  /* 0x000000ffff127224 */ /* 0x000fc600078e000e */
[----:B------:R-:W-:Y:S01]  /*0a00*/  DADD R20, R20, -UR6 ;  /* 0x8000000614147e29 */ /* 0x000fe20008000000 */
[----:B------:R-:W-:Y:S01]  /*0a10*/  UMOV UR6, 0x80000000 ;  /* 0x8000000000067882 */ /* 0x000fe20000000000 */
[C---:B------:R-:W-:Y:S01]  /*0a20*/  DFMA R26, R4.reuse, R12, -R16 ;  /* 0x0000000c041a722b */ /* 0x040fe20000000810 */
[----:B------:R-:W-:Y:S01]  /*0a30*/  UMOV UR7, 0x43300000 ;  /* 0x4330000000077882 */ /* 0x000fe20000000000 */
[----:B------:R-:W-:-:S04]  /*0a40*/  DFMA R24, R4, R18, R24 ;  /* 0x000000120418722b */ /* 0x000fc80000000018 */
[----:B------:R-:W-:Y:S02]  /*0a50*/  DADD R18, R10, R20 ;  /* 0x000000000a127229 */ /* 0x000fe40000000014 */
[----:B------:R-:W-:-:S06]  /*0a60*/  DFMA R26, R14, R12, R26 ;  /* 0x0000000c0e1a722b */ /* 0x000fcc000000001a */
[----:B------:R-:W-:Y:S02]  /*0a70*/  DMUL R12, R18, R16 ;  /* 0x00000010120c7228 */ /* 0x000fe40000000000 */
[----:B------:R-:W-:Y:S02]  /*0a80*/  DFMA R24, R4, R24, R26 ;  /* 0x000000180418722b */ /* 0x000fe4000000001a */
[----:B------:R-:W-:-:S04]  /*0a90*/  DADD R26, R10, -R18 ;  /* 0x000000000a1a7229 */ /* 0x000fc80000000812 */
[----:B------:R-:W-:-:S04]  /*0aa0*/  DFMA R10, R18, R16, -R12 ;  /* 0x00000010120a722b */ /* 0x000fc8000000080c */
[----:B------:R-:W-:-:S04]  /*0ab0*/  DADD R26, R20, R26 ;  /* 0x00000000141a7229 */ /* 0x000fc8000000001a */
[----:B------:R-:W-:-:S08]  /*0ac0*/  DFMA R10, R18, R24, R10 ;  /* 0x00000018120a722b */ /* 0x000fd0000000000a */
[----:B------:R-:W-:-:S08]  /*0ad0*/  DFMA R26, R26, R16, R10 ;  /* 0x000000101a1a722b */ /* 0x000fd0000000000a */
[----:B------:R-:W-:-:S08]  /*0ae0*/  DADD R16, R12, R26 ;  /* 0x000000000c107229 */ /* 0x000fd0000000001a */
[--C-:B------:R-:W-:Y:S02]  /*0af0*/  DADD R10, R4, R16.reuse ;  /* 0x00000000040a7229 */ /* 0x100fe40000000010 */
[----:B------:R-:W-:-:S06]  /*0b00*/  DADD R12, R12, -R16 ;  /* 0x000000000c0c7229 */ /* 0x000fcc0000000810 */
[----:B------:R-:W-:Y:S02]  /*0b10*/  DADD R4, R4, -R10 ;  /* 0x0000000004047229 */ /* 0x000fe4000000080a */
[----:B------:R-:W-:-:S06]  /*0b20*/  DADD R12, R26, R12 ;  /* 0x000000001a0c7229 */ /* 0x000fcc000000000c */
[----:B------:R-:W-:-:S08]  /*0b30*/  DADD R4, R16, R4 ;  /* 0x0000000010047229 */ /* 0x000fd00000000004 */
[----:B------:R-:W-:-:S08]  /*0b40*/  DADD R4, R12, R4 ;  /* 0x000000000c047229 */ /* 0x000fd00000000004 */
[----:B------:R-:W-:Y:S02]  /*0b50*/  DADD R4, R14, R4 ;  /* 0x000000000e047229 */ /* 0x000fe40000000004 */
[----:B------:R-:W-:Y:S01]  /*0b60*/  DADD R14, R2, -UR6 ;  /* 0x80000006020e7e29 */ /* 0x000fe20008000000 */
[----:B------:R-:W-:Y:S01]  /*0b70*/  UMOV UR6, 0xfefa39ef ;  /* 0xfefa39ef00067882 */ /* 0x000fe20000000000 */
[----:B------:R-:W-:-:S04]  /*0b80*/  UMOV UR7, 0x3fe62e42 ;  /* 0x3fe62e4200077882 */ /* 0x000fc80000000000 */
[----:B------:R-:W-:-:S08]  /*0b90*/  DADD R12, R10, R4 ;  /* 0x000000000a0c7229 */ /* 0x000fd00000000004 */
[--C-:B------:R-:W-:Y:S02]  /*0ba0*/  DFMA R2, R14, UR6, R12.reuse ;  /* 0x000000060e027c2b */ /* 0x100fe4000800000c */
[----:B------:R-:W-:-:S06]  /*0bb0*/  DADD R10, R10, -R12 ;  /* 0x000000000a0a7229 */ /* 0x000fcc000000080c */
[----:B------:R-:W-:Y:S02]  /*0bc0*/  DFMA R16, R14, -UR6, R2 ;  /* 0x800000060e107c2b */ /* 0x000fe40008000002 */
[----:B------:R-:W-:-:S06]  /*0bd0*/  DADD R10, R4, R10 ;  /* 0x00000000040a7229 */ /* 0x000fcc000000000a */
[----:B------:R-:W-:-:S08]  /*0be0*/  DADD R16, -R12, R16 ;  /* 0x000000000c107229 */ /* 0x000fd00000000110 */
[----:B------:R-:W-:-:S08]  /*0bf0*/  DADD R10, R10, -R16 ;  /* 0x000000000a0a7229 */ /* 0x000fd00000000810 */
[----:B------:R-:W-:-:S08]  /*0c00*/  DFMA R10, R14, UR8, R10 ;  /* 0x000000080e0a7c2b */ /* 0x000fd0000800000a */
[----:B------:R-:W-:-:S08]  /*0c10*/  DADD R4, R2, R10 ;  /* 0x0000000002047229 */ /* 0x000fd0000000000a */
[----:B------:R-:W-:Y:S02]  /*0c20*/  DADD R12, R2, -R4 ;  /* 0x00000000020c7229 */ /* 0x000fe40000000804 */
[----:B------:R-:W-:-:S06]  /*0c30*/  DMUL R2, R4, 2 ;  /* 0x4000000004027828 */ /* 0x000fcc0000000000 */
[----:B------:R-:W-:Y:S02]  /*0c40*/  DADD R12, R10, R12 ;  /* 0x000000000a0c7229 */ /* 0x000fe4000000000c */
[----:B------:R-:W-:Y:S01]  /*0c50*/  DFMA R4, R4, 2, -R2 ;  /* 0x400000000404782b */ /* 0x000fe20000000802 */
[----:B------:R-:W-:Y:S02]  /*0c60*/  IMAD.MOV.U32 R10, RZ, RZ, 0x652b82fe ;  /* 0x652b82feff0a7424 */ /* 0x000fe400078e00ff */
[----:B------:R-:W-:-:S05]  /*0c70*/  IMAD.MOV.U32 R11, RZ, RZ, 0x3ff71547 ;  /* 0x3ff71547ff0b7424 */ /* 0x000fca00078e00ff */
[----:B------:R-:W-:-:S08]  /*0c80*/  DFMA R12, R12, 2, R4 ;  /* 0x400000000c0c782b */ /* 0x000fd00000000004 */
[----:B------:R-:W-:-:S08]  /*0c90*/  DADD R4, R2, R12 ;  /* 0x0000000002047229 */ /* 0x000fd0000000000c */
[----:B------:R-:W-:Y:S02]  /*0ca0*/  DFMA R10, R4, R10, 6.75539944105574400000e+15 ;  /* 0x43380000040a742b */ /* 0x000fe4000000000a */
[----:B------:R-:W-:Y:S01]  /*0cb0*/  FSETP.GEU.AND P0, PT, |R5|, 4.1917929649353027344, PT ;  /* 0x4086232b0500780b */ /* 0x000fe20003f0e200 */
[----:B------:R-:W-:-:S05]  /*0cc0*/  DADD R2, R2, -R4 ;  /* 0x0000000002027229 */ /* 0x000fca0000000804 */
[----:B------:R-:W-:-:S03]  /*0cd0*/  DADD R14, R10, -6.75539944105574400000e+15 ;  /* 0xc33800000a0e7429 */ /* 0x000fc60000000000 */
[----:B------:R-:W-:-:S05]  /*0ce0*/  DADD R12, R12, R2 ;  /* 0x000000000c0c7229 */ /* 0x000fca0000000002 */
[----:B------:R-:W-:Y:S01]  /*0cf0*/  DFMA R16, R14, -UR6, R4 ;  /* 0x800000060e107c2b */ /* 0x000fe20008000004 */
[----:B------:R-:W-:Y:S01]  /*0d00*/  UMOV UR6, 0x3b39803f ;  /* 0x3b39803f00067882 */ /* 0x000fe20000000000 */
[----:B------:R-:W-:-:S06]  /*0d10*/  UMOV UR7, 0x3c7abc9e ;  /* 0x3c7abc9e00077882 */ /* 0x000fcc0000000000 */
[----:B------:R-:W-:Y:S01]  /*0d20*/  DFMA R14, R14, -UR6, R16 ;  /* 0x800000060e0e7c2b */ /* 0x000fe20008000010 */
[----:B------:R-:W-:Y:S01]  /*0d30*/  UMOV UR6, 0x69ce2bdf ;  /* 0x69ce2bdf00067882 */ /* 0x000fe20000000000 */
[----:B------:R-:W-:Y:S01]  /*0d40*/  IMAD.MOV.U32 R16, RZ, RZ, -0x35dec16 ;  /* 0xfca213eaff107424 */ /* 0x000fe200078e00ff */
[----:B------:R-:W-:Y:S01]  /*0d50*/  UMOV UR7, 0x3e5ade15 ;  /* 0x3e5ade1500077882 */ /* 0x000fe20000000000 */
[----:B------:R-:W-:-:S06]  /*0d60*/  IMAD.MOV.U32 R17, RZ, RZ, 0x3e928af3 ;  /* 0x3e928af3ff117424 */ /* 0x000fcc00078e00ff */
[----:B------:R-:W-:Y:S01]  /*0d70*/  DFMA R16, R14, UR6, R16 ;  /* 0x000000060e107c2b */ /* 0x000fe20008000010 */
        /* <DEDUP_REMOVED lines=24> */
[----:B------:R-:W-:-:S08]  /*0f00*/  DFMA R16, R14, R16, 1 ;  /* 0x3ff000000e10742b */ /* 0x000fd00000000010 */
[----:B------:R-:W-:-:S10]  /*0f10*/  DFMA R14, R14, R16, 1 ;  /* 0x3ff000000e0e742b */ /* 0x000fd40000000010 */
[----:B------:R-:W-:Y:S02]  /*0f20*/  IMAD R3, R10, 0x100000, R15 ;  /* 0x001000000a037824 */ /* 0x000fe400078e020f */
[----:B------:R-:W-:Y:S01]  /*0f30*/  IMAD.MOV.U32 R2, RZ, RZ, R14 ;  /* 0x000000ffff027224 */ /* 0x000fe200078e000e */
[----:B------:R-:W-:Y:S06]  /*0f40*/  @!P0 BRA `(.L_x_5) ;  /* 0x0000000000308947 */ /* 0x000fec0003800000 */
[----:B------:R-:W-:Y:S01]  /*0f50*/  FSETP.GEU.AND P1, PT, |R5|, 4.2275390625, PT ;  /* 0x408748000500780b */ /* 0x000fe20003f2e200 */
[C---:B------:R-:W-:Y:S02]  /*0f60*/  DADD R16, R4.reuse, +INF ;  /* 0x7ff0000004107429 */ /* 0x040fe40000000000 */
[----:B------:R-:W-:-:S08]  /*0f70*/  DSETP.GEU.AND P0, PT, R4, RZ, PT ;  /* 0x000000ff0400722a */ /* 0x000fd00003f0e000 */
[----:B------:R-:W-:Y:S02]  /*0f80*/  FSEL R3, R17, RZ, P0 ;  /* 0x000000ff11037208 */ /* 0x000fe40000000000 */
[----:B------:R-:W-:-:S04]  /*0f90*/  @!P1 LEA.HI R2, R10, R10, RZ, 0x1 ;  /* 0x0000000a0a029211 */ /* 0x000fc800078f08ff */
[----:B------:R-:W-:Y:S02]  /*0fa0*/  @!P1 SHF.R.S32.HI R5, RZ, 0x1, R2 ;  /* 0x00000001ff059819 */ /* 0x000fe40000011402 */
[----:B------:R-:W-:-:S03]  /*0fb0*/  FSEL R2, R16, RZ, P0 ;  /* 0x000000ff10027208 */ /* 0x000fc60000000000 */
[----:B------:R-:W-:Y:S02]  /*0fc0*/  @!P1 IMAD.IADD R4, R10, 0x1, -R5 ;  /* 0x000000010a049824 */ /* 0x000fe400078e0a05 */
[----:B------:R-:W-:-:S03]  /*0fd0*/  @!P1 IMAD R15, R5, 0x100000, R15 ;  /* 0x00100000050f9824 */ /* 0x000fc600078e020f */
[----:B------:R-:W-:Y:S01]  /*0fe0*/  @!P1 LEA R5, R4, 0x3ff00000, 0x14 ;  /* 0x3ff0000004059811 */ /* 0x000fe200078ea0ff */
[----:B------:R-:W-:-:S06]  /*0ff0*/  @!P1 IMAD.MOV.U32 R4, RZ, RZ, RZ ;  /* 0x000000ffff049224 */ /* 0x000fcc00078e00ff */
[----:B------:R-:W-:-:S11]  /*1000*/  @!P1 DMUL R2, R14, R4 ;  /* 0x000000040e029228 */ /* 0x000fd60000000000 */
.L_x_5:
[----:B------:R-:W-:Y:S02]  /*1010*/  DFMA R4, R12, R2, R2 ;  /* 0x000000020c04722b */ /* 0x000fe40000000002 */
[----:B------:R-:W-:-:S08]  /*1020*/  DSETP.NEU.AND P0, PT, |R2|, +INF , PT ;  /* 0x7ff000000200742a */ /* 0x000fd00003f0d200 */
[----:B------:R-:W-:Y:S01]  /*1030*/  FSEL R9, R2, R4, !P0 ;  /* 0x0000000402097208 */ /* 0x000fe20004000000 */
[----:B------:R-:W-:Y:S01]  /*1040*/  IMAD.MOV.U32 R2, RZ, RZ, R0 ;  /* 0x000000ffff027224 */ /* 0x000fe200078e0000 */
[----:B------:R-:W-:Y:S01]  /*1050*/  FSEL R12, R3, R5, !P0 ;  /* 0x00000005030c7208 */ /* 0x000fe20004000000 */
[----:B------:R-:W-:-:S04]  /*1060*/  IMAD.MOV.U32 R3, RZ, RZ, 0x0 ;  /* 0x00000000ff037424 */ /* 0x000fc800078e00ff */
[----:B------:R-:W-:Y:S05]  /*1070*/  RET.REL.NODEC R2 `(_Z9customIntPdS_S_) ;  /* 0xffffffec02e07950 */ /* 0x000fea0003c3ffff */
        .type           $_Z9customIntPdS_S_$__internal_trig_reduction_slowpathd,@function
        .size           $_Z9customIntPdS_S_$__internal_trig_reduction_slowpathd,(.L_x_15 - $_Z9customIntPdS_S_$__internal_trig_reduction_slowpathd)
$_Z9customIntPdS_S_$__internal_trig_reduction_slowpathd:
[--C-:B------:R-:W-:Y:S01]  /*1080*/  SHF.R.U32.HI R0, RZ, 0x14, R5.reuse ;  /* 0x00000014ff007819 */ /* 0x100fe20000011605 */
[----:B------:R-:W-:Y:S02]  /*1090*/  IMAD.MOV.U32 R11, RZ, RZ, R4 ;  /* 0x000000ffff0b7224 */ /* 0x000fe400078e0004 */
[----:B------:R-:W-:Y:S01]  /*10a0*/  IMAD.MOV.U32 R16, RZ, RZ, R5 ;  /* 0x000000ffff107224 */ /* 0x000fe200078e0005 */
[----:B------:R-:W-:Y:S01]  /*10b0*/  LOP3.LUT R2, R0, 0x7ff, RZ, 0xc0, !PT ;  /* 0x000007ff00027812 */ /* 0x000fe200078ec0ff */
[----:B------:R-:W-:-:S03]  /*10c0*/  IMAD.MOV.U32 R3, RZ, RZ, RZ ;  /* 0x000000ffff037224 */ /* 0x000fc600078e00ff */
[----:B------:R-:W-:-:S13]  /*10d0*/  ISETP.NE.AND P0, PT, R2, 0x7ff, PT ;  /* 0x000007ff0200780c */ /* 0x000fda0003f05270 */
[----:B------:R-:W-:Y:S05]  /*10e0*/  @!P0 BRA `(.L_x_6) ;  /* 0x0000000800508947 */ /* 0x000fea0003800000 */
[----:B------:R-:W-:Y:S01]  /*10f0*/  VIADD R2, R2, 0xfffffc00 ;  /* 0xfffffc0002027836 */ /* 0x000fe20000000000 */
[----:B------:R-:W-:Y:S01]  /*1100*/  BSSY.RECONVERGENT B1, `(.L_x_7) ;  /* 0x0000031000017945 */ /* 0x000fe20003800200 */
[----:B------:R-:W-:Y:S01]  /*1110*/  IMAD.MOV.U32 R9, RZ, RZ, R5 ;  /* 0x000000ffff097224 */ /* 0x000fe200078e0005 */
[----:B------:R-:W-:Y:S02]  /*1120*/  CS2R R12, SRZ ;  /* 0x00000000000c7805 */ /* 0x000fe4000001ff00 */
[----:B------:R-:W-:Y:S02]  /*1130*/  SHF.R.U32.HI R17, RZ, 0x6, R2 ;  /* 0x00000006ff117819 */ /* 0x000fe40000011602 */
[----:B------:R-:W-:Y:S02]  /*1140*/  ISETP.GE.U32.AND P0, PT, R2, 0x80, PT ;  /* 0x000000800200780c */ /* 0x000fe40003f06070 */
[C---:B------:R-:W-:Y:S02]  /*1150*/  IADD3 R4, PT, PT, -R17.reuse, 0x13, RZ ;  /* 0x0000001311047810 */ /* 0x040fe40007ffe1ff */
[----:B------:R-:W-:-:S02]  /*1160*/  IADD3 R2, PT, PT, -R17, 0xf, RZ ;  /* 0x0000000f11027810 */ /* 0x000fc40007ffe1ff */
[----:B------:R-:W-:-:S04]  /*1170*/  SEL R4, R4, 0x12, P0 ;  /* 0x0000001204047807 */ /* 0x000fc80000000000 */
[----:B------:R-:W-:-:S13]  /*1180*/  ISETP.GE.AND P0, PT, R2, R4, PT ;  /* 0x000000040200720c */ /* 0x000fda0003f06270 */
[----:B------:R-:W-:Y:S05]  /*1190*/  @P0 BRA `(.L_x_8) ;  /* 0x00000000009c0947 */ /* 0x000fea0003800000 */
[----:B------:R-:W0:Y:S01]  /*11a0*/  LDC.64 R14, c[0x0][0x358] ;  /* 0x0000d600ff0e7b82 */ /* 0x000e220000000a00 */
[C---:B------:R-:W-:Y:S01]  /*11b0*/  SHF.L.U64.HI R19, R11.reuse, 0xb, R16 ;  /* 0x0000000b0b137819 */ /* 0x040fe20000010210 */
[----:B------:R-:W-:Y:S01]  /*11c0*/  BSSY.RECONVERGENT B2, `(.L_x_9) ;  /* 0x0000023000027945 */ /* 0x000fe20003800200 */
[----:B------:R-:W-:Y:S01]  /*11d0*/  IMAD.SHL.U32 R11, R11, 0x800, RZ ;  /* 0x000008000b0b7824 */ /* 0x000fe200078e00ff */
[----:B------:R-:W-:Y:S01]  /*11e0*/  IADD3 R16, PT, PT, RZ, -R17, -R4 ;  /* 0x80000011ff107210 */ /* 0x000fe20007ffe804 */
[----:B------:R-:W-:Y:S01]  /*11f0*/  IMAD.MOV.U32 R5, RZ, RZ, R2 ;  /* 0x000000ffff057224 */ /* 0x000fe200078e0002 */
[----:B------:R-:W-:Y:S01]  /*1200*/  CS2R R12, SRZ ;  /* 0x00000000000c7805 */ /* 0x000fe2000001ff00 */
[----:B------:R-:W-:Y:S01]  /*1210*/  IMAD.MOV.U32 R18, RZ, RZ, RZ ;  /* 0x000000ffff127224 */ /* 0x000fe200078e00ff */
[----:B------:R-:W-:-:S07]  /*1220*/  LOP3.LUT R19, R19, 0x80000000, RZ, 0xfc, !PT ;  /* 0x8000000013137812 */ /* 0x000fce00078efcff */
.L_x_10:
[----:B------:R-:W1:Y:S01]  /*1230*/  LDC.64 R2, c[0x4][RZ] ;  /* 0x01000000ff027b82 */ /* 0x000e620000000a00 */
[----:B0-----:R-:W-:Y:S02]  /*1240*/  R2UR UR6, R14 ;  /* 0x000000000e0672ca */ /* 0x001fe400000e0000 */
[----:B------:R-:W-:Y:S01]  /*1250*/  R2UR UR7, R15 ;  /* 0x000000000f0772ca */ /* 0x000fe200000e0000 */
[----:B-1----:R-:W-:-:S12]  /*1260*/  IMAD.WIDE R2, R5, 0x8, R2 ;  /* 0x0000000805027825 */ /* 0x002fd800078e0202 */
[----:B------:R-:W2:Y:S01]  /*1270*/  LDG.E.64.CONSTANT R2, desc[UR6][R2.64] ;  /* 0x0000000602027981 */ /* 0x000ea2000c1e9b00 */
[----:B------:R-:W-:Y:S02]  /*1280*/  VIADD R16, R16, 0x1 ;  /* 0x0000000110107836 */ /* 0x000fe40000000000 */
[----:B------:R-:W-:Y:S02]  /*1290*/  VIADD R5, R5, 0x1 ;  /* 0x0000000105057836 */ /* 0x000fe40000000000 */
[----:B--2---:R-:W-:-:S04]  /*12a0*/  IMAD.WIDE.U32 R12, P2, R2, R11, R12 ;  /* 0x0000000b020c7225 */ /* 0x004fc8000784000c */
[----:B------:R-:W-:Y:S02]  /*12b0*/  IMAD R21, R2, R19, RZ ;  /* 0x0000001302157224 */ /* 0x000fe400078e02ff */
[CC--:B------:R-:W-:Y:S02]  /*12c0*/  IMAD R20, R3.reuse, R11.reuse, RZ ;  /* 0x0000000b03147224 */ /* 0x0c0fe400078e02ff */
[----:B------:R-:W-:Y:S01]  /*12d0*/  IMAD.HI.U32 R23, R3, R11, RZ ;  /* 0x0000000b03177227 */ /* 0x000fe200078e00ff */
[----:B------:R-:W-:-:S03]  /*12e0*/  IADD3 R13, P0, PT, R21, R13, RZ ;  /* 0x0000000d150d7210 */ /* 0x000fc60007f1e0ff */
[----:B------:R-:W-:Y:S01]  /*12f0*/  IMAD R21, R18, 0x8, R1 ;  /* 0x0000000812157824 */ /* 0x000fe200078e0201 */
[----:B------:R-:W-:Y:S01]  /*1300*/  IADD3 R13, P1, PT, R20, R13, RZ ;  /* 0x0000000d140d7210 */ /* 0x000fe20007f3e0ff */
[----:B------:R-:W-:-:S04]  /*1310*/  IMAD.HI.U32 R20, R2, R19, RZ ;  /* 0x0000001302147227 */ /* 0x000fc800078e00ff */
[----:B------:R-:W-:Y:S01]  /*1320*/  IMAD.X R2, RZ, RZ, R20, P2 ;  /* 0x000000ffff027224 */ /* 0x000fe200010e0614 */
[----:B------:R0:W-:Y:S01]  /*1330*/  STL.64 [R21], R12 ;  /* 0x0000000c15007387 */ /* 0x0001e20000100a00 */
[----:B------:R-:W-:-:S03]  /*1340*/  IMAD.HI.U32 R20, R3, R19, RZ ;  /* 0x0000001303147227 */ /* 0x000fc600078e00ff */
[----:B------:R-:W-:Y:S01]  /*1350*/  IADD3.X R2, P0, PT, R23, R2, RZ, P0, !PT ;  /* 0x0000000217027210 */ /* 0x000fe2000071e4ff */
[----:B------:R-:W-:Y:S02]  /*1360*/  IMAD R3, R3, R19, RZ ;  /* 0x0000001303037224 */ /* 0x000fe400078e02ff */
[----:B------:R-:W-:-:S03]  /*1370*/  VIADD R18, R18, 0x1 ;  /* 0x0000000112127836 */ /* 0x000fc60000000000 */
[----:B------:R-:W-:Y:S01]  /*1380*/  IADD3.X R3, P1, PT, R3, R2, RZ, P1, !PT ;  /* 0x0000000203037210 */ /* 0x000fe20000f3e4ff */
[----:B------:R-:W-:Y:S01]  /*1390*/  IMAD.X R2, RZ, RZ, R20, P0 ;  /* 0x000000ffff027224 */ /* 0x000fe200000e0614 */
[----:B------:R-:W-:-:S03]  /*13a0*/  ISETP.NE.AND P0, PT, R16, -0xf, PT ;  /* 0xfffffff11000780c */ /* 0x000fc60003f05270 */
[----:B------:R-:W-:Y:S02]  /*13b0*/  IMAD.X R2, RZ, RZ, R2, P1 ;  /* 0x000000ffff027224 */ /* 0x000fe400008e0602 */
[----:B0-----:R-:W-:Y:S02]  /*13c0*/  IMAD.MOV.U32 R12, RZ, RZ, R3 ;  /* 0x000000ffff0c7224 */ /* 0x001fe400078e0003 */
[----:B------:R-:W-:-:S06]  /*13d0*/  IMAD.MOV.U32 R13, RZ, RZ, R2 ;  /* 0x000000ffff0d7224 */ /* 0x000fcc00078e0002 */
[----:B------:R-:W-:Y:S05]  /*13e0*/  @P0 BRA `(.L_x_10) ;  /* 0xfffffffc00900947 */ /* 0x000fea000383ffff */
[----:B------:R-:W-:Y:S05]  /*13f0*/  BSYNC.RECONVERGENT B2 ;  /* 0x0000000000027941 */ /* 0x000fea0003800200 */
.L_x_9:
[----:B------:R-:W-:-:S07]  /*1400*/  IMAD.MOV.U32 R2, RZ, RZ, R4 ;  /* 0x000000ffff027224 */ /* 0x000fce00078e0004 */
.L_x_8:
[----:B------:R-:W-:Y:S05]  /*1410*/  BSYNC.RECONVERGENT B1 ;  /* 0x0000000000017941 */ /* 0x000fea0003800200 */
.L_x_7:
[----:B------:R-:W-:Y:S01]  /*1420*/  LOP3.LUT P0, R23, R0, 0x3f, RZ, 0xc0, !PT ;  /* 0x0000003f00177812 */ /* 0x000fe2000780c0ff */
[----:B------:R-:W-:-:S04]  /*1430*/  IMAD.IADD R2, R17, 0x1, R2 ;  /* 0x0000000111027824 */ /* 0x000fc800078e0202 */
[----:B------:R-:W-:-:S05]  /*1440*/  IMAD.U32 R25, R2, 0x8, R1 ;  /* 0x0000000802197824 */ /* 0x000fca00078e0001 */
[----:B------:R0:W-:Y:S04]  /*1450*/  STL.64 [R25+-0x78], R12 ;  /* 0xffff880c19007387 */ /* 0x0001e80000100a00 */
[----:B------:R-:W2:Y:S04]  /*1460*/  @P0 LDL.64 R14, [R1+0x8] ;  /* 0x00000800010e0983 */ /* 0x000ea80000100a00 */
[----:B------:R-:W3:Y:S04]  /*1470*/  LDL.64 R4, [R1+0x10] ;  /* 0x0000100001047983 */ /* 0x000ee80000100a00 */
[----:B------:R-:W4:Y:S01]  /*1480*/  LDL.64 R2, [R1+0x18] ;  /* 0x0000180001027983 */ /* 0x000f220000100a00 */
[----:B------:R-:W-:Y:S01]  /*1490*/  @P0 LOP3.LUT R0, R0, 0x3f, RZ, 0xc, !PT ;  /* 0x0000003f00000812 */ /* 0x000fe200078e0cff */
[----:B------:R-:W-:Y:S01]  /*14a0*/  BSSY.RECONVERGENT B1, `(.L_x_11) ;  /* 0x0000034000017945 */ /* 0x000fe20003800200 */
[----:B--2---:R-:W-:-:S02]  /*14b0*/  @P0 SHF.R.U64 R11, R14, 0x1, R15 ;  /* 0x000000010e0b0819 */ /* 0x004fc4000000120f */
[----:B------:R-:W-:Y:S02]  /*14c0*/  @P0 SHF.R.U32.HI R15, RZ, 0x1, R15 ;  /* 0x00000001ff0f0819 */ /* 0x000fe4000001160f */
[CC--:B---3--:R-:W-:Y:S02]  /*14d0*/  @P0 SHF.L.U32 R14, R4.reuse, R23.reuse, RZ ;  /* 0x00000017040e0219 */ /* 0x0c8fe400000006ff */
[----:B------:R-:W-:Y:S02]  /*14e0*/  @P0 SHF.R.U64 R11, R11, R0, R15 ;  /* 0x000000000b0b0219 */ /* 0x000fe4000000120f */
[--C-:B------:R-:W-:Y:S02]  /*14f0*/  @P0 SHF.R.U32.HI R21, RZ, 0x1, R5.reuse ;  /* 0x00000001ff150819 */ /* 0x100fe40000011605 */
[C-C-:B------:R-:W-:Y:S02]  /*1500*/  @P0 SHF.R.U64 R19, R4.reuse, 0x1, R5.reuse ;  /* 0x0000000104130819 */ /* 0x140fe40000001205 */
[----:B------:R-:W-:-:S02]  /*1510*/  @P0 SHF.L.U64.HI R17, R4, R23, R5 ;  /* 0x0000001704110219 */ /* 0x000fc40000010205 */
[-C--:B0-----:R-:W-:Y:S02]  /*1520*/  @P0 SHF.R.U32.HI R12, RZ, R0.reuse, R15 ;  /* 0x00000000ff0c0219 */ /* 0x081fe4000001160f */
[----:B------:R-:W-:Y:S02]  /*1530*/  @P0 LOP3.LUT R4, R14, R11, RZ, 0xfc, !PT ;  /* 0x0000000b0e040212 */ /* 0x000fe400078efcff */
[-C--:B----4-:R-:W-:Y:S02]  /*1540*/  @P0 SHF.L.U32 R13, R2, R23.reuse, RZ ;  /* 0x00000017020d0219 */ /* 0x090fe400000006ff */
[----:B------:R-:W-:Y:S01]  /*1550*/  @P0 SHF.R.U64 R16, R19, R0, R21 ;  /* 0x0000000013100219 */ /* 0x000fe20000001215 */
[----:B------:R-:W-:Y:S01]  /*1560*/  IMAD.SHL.U32 R14, R4, 0x4, RZ ;  /* 0x00000004040e7824 */ /* 0x000fe200078e00ff */
[----:B------:R-:W-:Y:S02]  /*1570*/  @P0 LOP3.LUT R5, R17, R12, RZ, 0xfc, !PT ;  /* 0x0000000c11050212 */ /* 0x000fe400078efcff */
[----:B------:R-:W-:-:S02]  /*1580*/  @P0 SHF.L.U64.HI R23, R2, R23, R3 ;  /* 0x0000001702170219 */ /* 0x000fc40000010203 */
[----:B------:R-:W-:Y:S02]  /*1590*/  @P0 LOP3.LUT R2, R13, R16, RZ, 0xfc, !PT ;  /* 0x000000100d020212 */ /* 0x000fe400078efcff */
[----:B------:R-:W-:Y:S02]  /*15a0*/  @P0 SHF.R.U32.HI R0, RZ, R0, R21 ;  /* 0x00000000ff000219 */ /* 0x000fe40000011615 */
[----:B------:R-:W-:Y:S02]  /*15b0*/  SHF.L.U64.HI R16, R4, 0x2, R5 ;  /* 0x0000000204107819 */ /* 0x000fe40000010205 */
[----:B------:R-:W-:Y:S02]  /*15c0*/  @P0 LOP3.LUT R3, R23, R0, RZ, 0xfc, !PT ;  /* 0x0000000017030212 */ /* 0x000fe400078efcff */
[----:B------:R-:W-:Y:S02]  /*15d0*/  SHF.L.W.U32.HI R5, R5, 0x2, R2 ;  /* 0x0000000205057819 */ /* 0x000fe40000010e02 */
[----:B------:R-:W-:-:S02]  /*15e0*/  IADD3 RZ, P0, PT, RZ, -R14, RZ ;  /* 0x8000000effff7210 */ /* 0x000fc40007f1e0ff */
[----:B------:R-:W-:Y:S02]  /*15f0*/  LOP3.LUT R0, RZ, R16, RZ, 0x33, !PT ;  /* 0x00000010ff007212 */ /* 0x000fe400078e33ff */
[----:B------:R-:W-:Y:S02]  /*1600*/  SHF.L.W.U32.HI R2, R2, 0x2, R3 ;  /* 0x0000000202027819 */ /* 0x000fe40000010e03 */
[----:B------:R-:W-:Y:S02]  /*1610*/  LOP3.LUT R4, RZ, R5, RZ, 0x33, !PT ;  /* 0x00000005ff047212 */ /* 0x000fe400078e33ff */
[----:B------:R-:W-:Y:S02]  /*1620*/  IADD3.X R11, P0, PT, RZ, R0, RZ, P0, !PT ;  /* 0x00000000ff0b7210 */ /* 0x000fe4000071e4ff */
[----:B------:R-:W-:Y:S02]  /*1630*/  LOP3.LUT R12, RZ, R2, RZ, 0x33, !PT ;  /* 0x00000002ff0c7212 */ /* 0x000fe400078e33ff */
[----:B------:R-:W-:-:S02]  /*1640*/  IADD3.X R0, P1, PT, RZ, R4, RZ, P0, !PT ;  /* 0x00000004ff007210 */ /* 0x000fc4000073e4ff */
[----:B------:R-:W-:-:S03]  /*1650*/  ISETP.GT.U32.AND P2, PT, R5, -0x1, PT ;  /* 0xffffffff0500780c */ /* 0x000fc60003f44070 */
[----:B------:R-:W-:Y:S01]  /*1660*/  IMAD.X R13, RZ, RZ, R12, P1 ;  /* 0x000000ffff0d7224 */ /* 0x000fe200008e060c */
[----:B------:R-:W-:-:S04]  /*1670*/  ISETP.GT.AND.EX P0, PT, R2, -0x1, PT, P2 ;  /* 0xffffffff0200780c */ /* 0x000fc80003f04320 */
[----:B------:R-:W-:Y:S02]  /*1680*/  SEL R4, R2, R13, P0 ;  /* 0x0000000d02047207 */ /* 0x000fe40000000000 */
[----:B------:R-:W-:Y:S02]  /*1690*/  SEL R15, R5, R0, P0 ;  /* 0x00000000050f7207 */ /* 0x000fe40000000000 */
[----:B------:R-:W-:Y:S02]  /*16a0*/  ISETP.NE.U32.AND P1, PT, R4, RZ, PT ;  /* 0x000000ff0400720c */ /* 0x000fe40003f25070 */
[----:B------:R-:W-:Y:S02]  /*16b0*/  SEL R11, R16, R11, P0 ;  /* 0x0000000b100b7207 */ /* 0x000fe40000000000 */
[----:B------:R-:W-:Y:S01]  /*16c0*/  SEL R5, R15, R4, !P1 ;  /* 0x000000040f057207 */ /* 0x000fe20004800000 */
[----:B------:R-:W-:-:S05]  /*16d0*/  @!P0 IMAD.MOV R14, RZ, RZ, -R14 ;  /* 0x000000ffff0e8224 */ /* 0x000fca00078e0a0e */
[----:B------:R-:W0:Y:S02]  /*16e0*/  FLO.U32 R5, R5 ;  /* 0x0000000500057300 */ /* 0x000e2400000e0000 */
[C---:B0-----:R-:W-:Y:S02]  /*16f0*/  IADD3 R12, PT, PT, -R5.reuse, 0x1f, RZ ;  /* 0x0000001f050c7810 */ /* 0x041fe40007ffe1ff */
[----:B------:R-:W-:-:S03]  /*1700*/  IADD3 R0, PT, PT, -R5, 0x3f, RZ ;  /* 0x0000003f05007810 */ /* 0x000fc60007ffe1ff */
[----:B------:R-:W-:-:S05]  /*1710*/  @P1 IMAD.MOV R0, RZ, RZ, R12 ;  /* 0x000000ffff001224 */ /* 0x000fca00078e020c */
[----:B------:R-:W-:-:S13]  /*1720*/  ISETP.NE.AND P1, PT, R0, RZ, PT ;  /* 0x000000ff0000720c */ /* 0x000fda0003f25270 */
[----:B------:R-:W-:Y:S05]  /*1730*/  @!P1 BRA `(.L_x_12) ;  /* 0x0000000000289947 */ /* 0x000fea0003800000 */
[--C-:B------:R-:W-:Y:S02]  /*1740*/  SHF.R.U64 R12, R14, 0x1, R11.reuse ;  /* 0x000000010e0c7819 */ /* 0x100fe4000000120b */
[C---:B------:R-:W-:Y:S02]  /*1750*/  LOP3.LUT R5, R0.reuse, 0x3f, RZ, 0xc0, !PT ;  /* 0x0000003f00057812 */ /* 0x040fe400078ec0ff */
[----:B------:R-:W-:Y:S02]  /*1760*/  SHF.R.U32.HI R14, RZ, 0x1, R11 ;  /* 0x00000001ff0e7819 */ /* 0x000fe4000001160b */
[----:B------:R-:W-:Y:S02]  /*1770*/  LOP3.LUT R11, R0, 0x3f, RZ, 0xc, !PT ;  /* 0x0000003f000b7812 */ /* 0x000fe400078e0cff */
[CC--:B------:R-:W-:Y:S02]  /*1780*/  SHF.L.U64.HI R16, R15.reuse, R5.reuse, R4 ;  /* 0x000000050f107219 */ /* 0x0c0fe40000010204 */
[----:B------:R-:W-:-:S02]  /*1790*/  SHF.L.U32 R5, R15, R5, RZ ;  /* 0x000000050f057219 */ /* 0x000fc400000006ff */
[-CC-:B------:R-:W-:Y:S02]  /*17a0*/  SHF.R.U64 R4, R12, R11.reuse, R14.reuse ;  /* 0x0000000b0c047219 */ /* 0x180fe4000000120e */
[----:B------:R-:W-:Y:S02]  /*17b0*/  SHF.R.U32.HI R11, RZ, R11, R14 ;  /* 0x0000000bff0b7219 */ /* 0x000fe4000001160e */
[----:B------:R-:W-:Y:S02]  /*17c0*/  LOP3.LUT R15, R5, R4, RZ, 0xfc, !PT ;  /* 0x00000004050f7212 */ /* 0x000fe400078efcff */
[----:B------:R-:W-:-:S07]  /*17d0*/  LOP3.LUT R4, R16, R11, RZ, 0xfc, !PT ;  /* 0x0000000b10047212 */ /* 0x000fce00078efcff */
.L_x_12:
[----:B------:R-:W-:Y:S05]  /*17e0*/  BSYNC.RECONVERGENT B1 ;  /* 0x0000000000017941 */ /* 0x000fea0003800200 */
.L_x_11:
[----:B------:R-:W-:Y:S01]  /*17f0*/  IMAD.WIDE.U32 R16, R15, 0x2168c235, RZ ;  /* 0x2168c2350f107825 */ /* 0x000fe200078e00ff */
[----:B------:R-:W-:-:S03]  /*1800*/  SHF.R.U32.HI R3, RZ, 0x1e, R3 ;  /* 0x0000001eff037819 */ /* 0x000fc60000011603 */
[----:B------:R-:W-:Y:S01]  /*1810*/  IMAD.MOV.U32 R12, RZ, RZ, R17 ;  /* 0x000000ffff0c7224 */ /* 0x000fe200078e0011 */
[----:B------:R-:W-:Y:S01]  /*1820*/  IADD3 RZ, P1, PT, R16, R16, RZ ;  /* 0x0000001010ff7210 */ /* 0x000fe20007f3e0ff */
[----:B------:R-:W-:Y:S01]  /*1830*/  IMAD.MOV.U32 R13, RZ, RZ, RZ ;  /* 0x000000ffff0d7224 */ /* 0x000fe200078e00ff */
[----:B------:R-:W-:Y:S01]  /*1840*/  LEA.HI R3, R2, R3, RZ, 0x1 ;  /* 0x0000000302037211 */ /* 0x000fe200078f08ff */
[----:B------:R-:W-:-:S04]  /*1850*/  IMAD.HI.U32 R5, R4, -0x36f0255e, RZ ;  /* 0xc90fdaa204057827 */ /* 0x000fc800078e00ff */
[----:B------:R-:W-:-:S04]  /*1860*/  IMAD.WIDE.U32 R12, R15, -0x36f0255e, R12 ;  /* 0xc90fdaa20f0c7825 */ /* 0x000fc800078e000c */
[C---:B------:R-:W-:Y:S02]  /*1870*/  IMAD R11, R4.reuse, -0x36f0255e, RZ ;  /* 0xc90fdaa2040b7824 */ /* 0x040fe400078e02ff */
[----:B------:R-:W-:-:S04]  /*1880*/  IMAD.WIDE.U32 R12, P2, R4, 0x2168c235, R12 ;  /* 0x2168c235040c7825 */ /* 0x000fc8000784000c */
[----:B------:R-:W-:Y:S01]  /*1890*/  IMAD.X R4, RZ, RZ, R5, P2 ;  /* 0x000000ffff047224 */ /* 0x000fe200010e0605 */
[----:B------:R-:W-:Y:S02]  /*18a0*/  IADD3 R5, P2, PT, R11, R13, RZ ;  /* 0x0000000d0b057210 */ /* 0x000fe40007f5e0ff */
[----:B------:R-:W-:Y:S02]  /*18b0*/  IADD3.X RZ, P1, PT, R12, R12, RZ, P1, !PT ;  /* 0x0000000c0cff7210 */ /* 0x000fe40000f3e4ff */
[C---:B------:R-:W-:Y:S01]  /*18c0*/  ISETP.GT.U32.AND P3, PT, R5.reuse, RZ, PT ;  /* 0x000000ff0500720c */ /* 0x040fe20003f64070 */
[----:B------:R-:W-:Y:S01]  /*18d0*/  IMAD.X R4, RZ, RZ, R4, P2 ;  /* 0x000000ffff047224 */ /* 0x000fe200010e0604 */
[----:B------:R-:W-:-:S04]  /*18e0*/  IADD3.X R12, P2, PT, R5, R5, RZ, P1, !PT ;  /* 0x00000005050c7210 */ /* 0x000fc80000f5e4ff */
[C---:B------:R-:W-:Y:S01]  /*18f0*/  ISETP.GT.AND.EX P1, PT, R4.reuse, RZ, PT, P3 ;  /* 0x000000ff0400720c */ /* 0x040fe20003f24330 */
[----:B------:R-:W-:-:S03]  /*1900*/  IMAD.X R11, R4, 0x1, R4, P2 ;  /* 0x00000001040b7824 */ /* 0x000fc600010e0604 */
[----:B------:R-:W-:Y:S02]  /*1910*/  SEL R12, R12, R5, P1 ;  /* 0x000000050c0c7207 */ /* 0x000fe40000800000 */
[----:B------:R-:W-:Y:S02]  /*1920*/  SEL R5, R11, R4, P1 ;  /* 0x000000040b057207 */ /* 0x000fe40000800000 */
[----:B------:R-:W-:Y:S02]  /*1930*/  IADD3 R4, P2, PT, R12, 0x1, RZ ;  /* 0x000000010c047810 */ /* 0x000fe40007f5e0ff */
[----:B------:R-:W-:Y:S02]  /*1940*/  SEL R11, RZ, 0xffffffff, !P1 ;  /* 0xffffffffff0b7807 */ /* 0x000fe40004800000 */
[----:B------:R-:W-:Y:S01]  /*1950*/  LOP3.LUT P1, R9, R9, 0x80000000, RZ, 0xc0, !PT ;  /* 0x8000000009097812 */ /* 0x000fe2000782c0ff */
[----:B------:R-:W-:Y:S02]  /*1960*/  IMAD.X R5, RZ, RZ, R5, P2 ;  /* 0x000000ffff057224 */ /* 0x000fe400010e0605 */
[----:B------:R-:W-:Y:S01]  /*1970*/  IMAD.IADD R0, R11, 0x1, -R0 ;  /* 0x000000010b007824 */ /* 0x000fe200078e0a00 */
[----:B------:R-:W-:-:S02]  /*1980*/  @!P0 LOP3.LUT R9, R9, 0x80000000, RZ, 0x3c, !PT ;  /* 0x8000000009098812 */ /* 0x000fc400078e3cff */
[----:B------:R-:W-:Y:S01]  /*1990*/  SHF.R.U64 R4, R4, 0xa, R5 ;  /* 0x0000000a04047819 */ /* 0x000fe20000001205 */
[----:B------:R-:W-:-:S03]  /*19a0*/  IMAD.SHL.U32 R0, R0, 0x100000, RZ ;  /* 0x0010000000007824 */ /* 0x000fc600078e00ff */
[----:B------:R-:W-:-:S03]  /*19b0*/  IADD3 R4, P2, PT, R4, 0x1, RZ ;  /* 0x0000000104047810 */ /* 0x000fc60007f5e0ff */
[----:B------:R-:W-:Y:S01]  /*19c0*/  @P1 IMAD.MOV R3, RZ, RZ, -R3 ;  /* 0x000000ffff031224 */ /* 0x000fe200078e0a03 */
[----:B------:R-:W-:-:S04]  /*19d0*/  LEA.HI.X R5, R5, RZ, RZ, 0x16, P2 ;  /* 0x000000ff05057211 */ /* 0x000fc800010fb4ff */
[--C-:B------:R-:W-:Y:S02]  /*19e0*/  SHF.R.U64 R4, R4, 0x1, R5.reuse ;  /* 0x0000000104047819 */ /* 0x100fe40000001205 */
[----:B------:R-:W-:Y:S02]  /*19f0*/  SHF.R.U32.HI R5, RZ, 0x1, R5 ;  /* 0x00000001ff057819 */ /* 0x000fe40000011605 */
[----:B------:R-:W-:-:S04]  /*1a00*/  IADD3 R11, P2, P3, RZ, RZ, R4 ;  /* 0x000000ffff0b7210 */ /* 0x000fc80007b5e004 */
[----:B------:R-:W-:-:S04]  /*1a10*/  IADD3.X R0, PT, PT, R0, 0x3fe00000, R5, P2, P3 ;  /* 0x3fe0000000007810 */ /* 0x000fc800017e6405 */
[----:B------:R-:W-:-:S07]  /*1a20*/  LOP3.LUT R16, R0, R9, RZ, 0xfc, !PT ;  /* 0x0000000900107212 */ /* 0x000fce00078efcff */
.L_x_6:
[----:B------:R-:W-:Y:S02]  /*1a30*/  IMAD.MOV.U32 R2, RZ, RZ, R11 ;  /* 0x000000ffff027224 */ /* 0x000fe400078e000b */
[----:B------:R-:W-:Y:S02]  /*1a40*/  IMAD.MOV.U32 R11, RZ, RZ, 0x0 ;  /* 0x00000000ff0b7424 */ /* 0x000fe400078e00ff */
[----:B------:R-:W-:Y:S02]  /*1a50*/  IMAD.MOV.U32 R0, RZ, RZ, R3 ;  /* 0x000000ffff007224 */ /* 0x000fe400078e0003 */
[----:B------:R-:W-:Y:S01]  /*1a60*/  IMAD.MOV.U32 R3, RZ, RZ, R16 ;  /* 0x000000ffff037224 */ /* 0x000fe200078e0010 */
[----:B------:R-:W-:Y:S06]  /*1a70*/  RET.REL.NODEC R10 `(_Z9customIntPdS_S_) ;  /* 0xffffffe40a607950 */ /* 0x000fec0003c3ffff */
.L_x_13:
[----:B------:R-:W-:-:S00]  /*1a80*/  BRA `(.L_x_13) ;  /* 0xfffffffc00fc7947 */ /* 0x000fc0000383ffff */
[----:B------:R-:W-:-:S00]  /*1a90*/  NOP ;  /* 0x0000000000007918 */ /* 0x000fc00000000000 */
        /* <DEDUP_REMOVED lines=14> */
.L_x_15:


//--------------------- .nv.global.init           --------------------------
	.section	.nv.global.init,"aw",@progbits
	.align	16
.nv.global.init:
	.type		__cudart_sin_cos_coeffs,@object
	.size		__cudart_sin_cos_coeffs,(__cudart_i2opi_d - __cudart_sin_cos_coeffs)
__cudart_sin_cos_coeffs:
        /*0000*/ 	.byte	0x46, 0xd2, 0xb0, 0x2c, 0xf1, 0xe5, 0x5a, 0xbe, 0x92, 0xe3, 0xac, 0x69, 0xe3, 0x1d, 0xc7, 0x3e
        /*0010*/ 	.byte	0xa1, 0x62, 0xdb, 0x19, 0xa0, 0x01, 0x2a, 0xbf, 0x18, 0x08, 0x11, 0x11, 0x11, 0x11, 0x81, 0x3f
        /*0020*/ 	.byte	0x54, 0x55, 0x55, 0x55, 0x55, 0x55, 0xc5, 0xbf, 0x00, 0x00, 0x00, 0x00, 0x00, 0x00, 0x00, 0x00
        /*0030*/ 	.byte	0x00, 0x00, 0x00, 0x00, 0x00, 0x00, 0x00, 0x00, 0x64, 0x81, 0xfd, 0x20, 0x83, 0xff, 0xa8, 0xbd
        /*0040*/ 	.byte	0x28, 0x85, 0xef, 0xc1, 0xa7, 0xee, 0x21, 0x3e, 0xd9, 0xe6, 0x06, 0x8e, 0x4f, 0x7e, 0x92, 0xbe
        /*0050*/ 	.byte	0xe9, 0xbc, 0xdd, 0x19, 0xa0, 0x01, 0xfa, 0x3e, 0x47, 0x5d, 0xc1, 0x16, 0x6c, 0xc1, 0x56, 0xbf
        /*0060*/ 	.byte	0x51, 0x55, 0x55, 0x55, 0x55, 0x55, 0xa5, 0x3f, 0x00, 0x00, 0x00, 0x00, 0x00, 0x00, 0xe0, 0xbf
        /*0070*/ 	.byte	0x00, 0x00, 0x00, 0x00, 0x00, 0x00, 0xf0, 0x3f, 0x00, 0x00, 0x00, 0x00, 0x00, 0x00, 0x00, 0x00
	.type		__cudart_i2opi_d,@object
	.size		__cudart_i2opi_d,(.L_0 - __cudart_i2opi_d)
__cudart_i2opi_d:
        /* <DEDUP_REMOVED lines=9> */
.L_0:


//--------------------- .nv.shared.reserved.0     --------------------------
	.section	.nv.shared.reserved.0,"aw",@nobits
	.weak		__nv_reservedSMEM_offset_0_alias
	.size		__nv_reservedSMEM_offset_0_alias, 0, 64
	.other		__nv_reservedSMEM_offset_0_alias,@"STO_CUDA_RESERVED_SHARED STV_DEFAULT"
__nv_reservedSMEM_offset_0_alias:
	.zero		0
	.zero		64


//--------------------- .nv.constant0._Z9customIntPdS_S_ --------------------------
	.section	.nv.constant0._Z9customIntPdS_S_,"a",@progbits
	.sectionflags	@""
	.align	4
.nv.constant0._Z9customIntPdS_S_:
	.zero		920


//--------------------- SYMBOLS --------------------------

	.type		.nv.reservedSmem.offset0,@object
	.size		.nv.reservedSmem.offset0,0x4
